// auto-generated by cutlass_sweep.gemm — config: {"arch": "sm_100", "cluster_m": 1, "cluster_n": 1, "dtype": "bf16", "dtype_b": "bf16", "layout": "nt", "stages": 0, "tile_k": 16, "tile_m": 64, "tile_n": 224}
#include "cutlass/cutlass.h"
#include "cutlass/gemm/collective/collective_builder.hpp"
#include "cutlass/gemm/device/gemm_universal_adapter.h"
#include "cutlass/gemm/kernel/gemm_universal.hpp"
#include "cutlass/epilogue/collective/collective_builder.hpp"

using ElemA = cutlass::bfloat16_t;
using ElemB = cutlass::bfloat16_t;
using ElemCD = cutlass::bfloat16_t;
using Acc  = float;
using TileShape    = cute::Shape<cute::_64, cute::_224, cute::_16>;
using ClusterShape = cute::Shape<cute::_1, cute::_1, cute::_1>;

using CollectiveEpilogue = typename cutlass::epilogue::collective::CollectiveBuilder<
    cutlass::arch::Sm100, cutlass::arch::OpClassTensorOp,
    TileShape, ClusterShape,
    cutlass::epilogue::collective::EpilogueTileAuto,
    Acc, Acc,
    ElemCD, cutlass::layout::RowMajor, 128 / cutlass::sizeof_bits<ElemCD>::value,
    ElemCD, cutlass::layout::RowMajor, 128 / cutlass::sizeof_bits<ElemCD>::value,
    cutlass::epilogue::collective::EpilogueScheduleAuto
  >::CollectiveOp;

using CollectiveMainloop = typename cutlass::gemm::collective::CollectiveBuilder<
    cutlass::arch::Sm100, cutlass::arch::OpClassTensorOp,
    ElemA, cutlass::layout::RowMajor, 128 / cutlass::sizeof_bits<ElemA>::value,
    ElemB, cutlass::layout::ColumnMajor, 128 / cutlass::sizeof_bits<ElemB>::value,
    Acc,
    TileShape, ClusterShape,
    cutlass::gemm::collective::StageCountAutoCarveout<static_cast<int>(sizeof(typename CollectiveEpilogue::SharedStorage))>,
    cutlass::gemm::collective::KernelScheduleAuto
  >::CollectiveOp;

using GemmKernel = cutlass::gemm::kernel::GemmUniversal<
    cute::Shape<int,int,int,int>,
    CollectiveMainloop,
    CollectiveEpilogue
>;
using Gemm = cutlass::gemm::device::GemmUniversalAdapter<GemmKernel>;

// Force the device kernel symbol into the cubin without needing a host main.
auto* _anchor = &cutlass::device_kernel<GemmKernel>;


// ===== COMPILED SASS (sm_100a) =====

	.target	sm_100a

	.elftype	@"ET_EXEC"


//--------------------- .note.nv.tkinfo           --------------------------
	.section	.note.nv.tkinfo,"",@"SHT_NOTE"
	.sectionflags	@"SHF_NOTE_NV_TKINFO"
	.tkinfo
        /*0018*/ 	.word	0x00000002
        /*0030*/ 	.string	""
        /*0030*/ 	.string	"ptxas"
        /*0030*/ 	.string	"Cuda compilation tools, release 13.0, V13.0.88"
        /*0030*/ 	.string	"Build cuda_13.0.r13.0/compiler.36424714_0"
        /*0030*/ 	.string	"-arch sm_100a -m 64 "



//--------------------- .note.nv.cuinfo           --------------------------
	.section	.note.nv.cuinfo,"",@"SHT_NOTE"
	.sectionflags	@"SHF_NOTE_NV_CUINFO"
        /*0018*/ 	.short	0x0002
        /*001a*/ 	.short	0x0064
        /*001c*/ 	.short	0x0082
	.zero		2


//--------------------- .nv.info                  --------------------------
	.section	.nv.info,"",@"SHT_CUDA_INFO"
	.align	4


	//----- nvinfo : EIATTR_REGCOUNT
	.align		4
        /*0000*/ 	.byte	0x04, 0x2f
        /*0002*/ 	.short	(.L_19 - .L_18)
	.align		4
.L_18:
        /*0004*/ 	.word	index@(_ZN7cutlass13device_kernelINS_4gemm6kernel13GemmUniversalIN4cute5tupleIJiiiiEEENS1_10collective13CollectiveMmaINS1_35MainloopSm100TmaUmmaWarpSpecializedILi18ELi2ELi4ENS5_IJNS4_1CILi1EEESB_SB_EEEEENS5_IJNSA_ILi64EEENSA_ILi224EEENSA_ILi16EEEEEENS_10bfloat16_tENS5_IJlSB_lEEESI_SJ_NS4_8TiledMMAINS4_8MMA_AtomIJNS4_20SM100_MMA_F16BF16_SSISI_SI_fLi64ELi224ELNS4_4UMMA5MajorE0ELSO_0ELNSN_7ScaleInE0ELSP_0EEEEEENS4_6LayoutISC_NS5_IJNSA_ILi0EEEST_ST_EEEEENS5_IJNS4_10UnderscoreESW_SW_EEEEENS4_13SM90_TMA_LOADENS4_14ComposedLayoutINS4_7SwizzleILi1ELi4ELi3EEENS4_18smem_ptr_flag_bitsILi16EEENSS_INS5_IJNSA_ILi8EEESG_EEENS5_IJSG_SB_EEEEEEEvNS4_8identityESZ_S19_vS1A_EENS_8epilogue10collective18CollectiveEpilogueINS1C_23Sm100TmaWarpSpecializedILi2ELi1ELi112ELb1ELb0EEEJSH_NS5_IJNSS_ISE_SB_EENSS_ISF_SB_EEEEESI_SJ_SI_SJ_NS1C_6fusion15FusionCallbacksIS1G_NS1K_17LinearCombinationISI_fSI_fLNS_15FloatRoundStyleE2EEESH_S1J_JEEENS4_5SM1004TMEM4LOAD26SM100_TMEM_LOAD_16dp256b4xESZ_NS10_INS11_ILi2ELi4ELi3EEES14_NSS_INS5_IJS15_NSA_ILi32EEEEEENS5_IJS1V_SB_EEEEEEENS4_17SM75_U32x4_LDSM_NENS4_14SM90_TMA_STOREES1Z_NS4_17SM90_U32x4_STSM_NENS4_39AutoVectorizingCopyWithAssumedAlignmentILi128EEEEEEvvEEEEvNT_6ParamsE)
        /*0008*/ 	.word	0x000000f5


	//----- nvinfo : EIATTR_FRAME_SIZE
	.align		4
.L_19:
        /*000c*/ 	.byte	0x04, 0x11
        /*000e*/ 	.short	(.L_21 - .L_20)
	.align		4
.L_20:
        /*0010*/ 	.word	index@($__internal_2_$__cuda_sm10x_tcgen05_guardrail_trap_unallocated_columns_being_dealloced)
        /*0014*/ 	.word	0x00000000


	//----- nvinfo : EIATTR_FRAME_SIZE
	.align		4
.L_21:
        /*0018*/ 	.byte	0x04, 0x11
        /*001a*/ 	.short	(.L_23 - .L_22)
	.align		4
.L_22:
        /*001c*/ 	.word	index@($__internal_1_$__cuda_sm10x_tcgen05_guardrail_trap_phase_invalid_during_alloc)
        /*0020*/ 	.word	0x00000000


	//----- nvinfo : EIATTR_FRAME_SIZE
	.align		4
.L_23:
        /*0024*/ 	.byte	0x04, 0x11
        /*0026*/ 	.short	(.L_25 - .L_24)
	.align		4
.L_24:
        /*0028*/ 	.word	index@($__internal_0_$__cuda_sm10x_tcgen05_guardrail_trap_col_being_dealloced_not_returned_by_alloc)
        /*002c*/ 	.word	0x00000000


	//----- nvinfo : EIATTR_FRAME_SIZE
	.align		4
.L_25:
        /*0030*/ 	.byte	0x04, 0x11
        /*0032*/ 	.short	(.L_27 - .L_26)
	.align		4
.L_26:
        /*0034*/ 	.word	index@(_ZN7cutlass13device_kernelINS_4gemm6kernel13GemmUniversalIN4cute5tupleIJiiiiEEENS1_10collective13CollectiveMmaINS1_35MainloopSm100TmaUmmaWarpSpecializedILi18ELi2ELi4ENS5_IJNS4_1CILi1EEESB_SB_EEEEENS5_IJNSA_ILi64EEENSA_ILi224EEENSA_ILi16EEEEEENS_10bfloat16_tENS5_IJlSB_lEEESI_SJ_NS4_8TiledMMAINS4_8MMA_AtomIJNS4_20SM100_MMA_F16BF16_SSISI_SI_fLi64ELi224ELNS4_4UMMA5MajorE0ELSO_0ELNSN_7ScaleInE0ELSP_0EEEEEENS4_6LayoutISC_NS5_IJNSA_ILi0EEEST_ST_EEEEENS5_IJNS4_10UnderscoreESW_SW_EEEEENS4_13SM90_TMA_LOADENS4_14ComposedLayoutINS4_7SwizzleILi1ELi4ELi3EEENS4_18smem_ptr_flag_bitsILi16EEENSS_INS5_IJNSA_ILi8EEESG_EEENS5_IJSG_SB_EEEEEEEvNS4_8identityESZ_S19_vS1A_EENS_8epilogue10collective18CollectiveEpilogueINS1C_23Sm100TmaWarpSpecializedILi2ELi1ELi112ELb1ELb0EEEJSH_NS5_IJNSS_ISE_SB_EENSS_ISF_SB_EEEEESI_SJ_SI_SJ_NS1C_6fusion15FusionCallbacksIS1G_NS1K_17LinearCombinationISI_fSI_fLNS_15FloatRoundStyleE2EEESH_S1J_JEEENS4_5SM1004TMEM4LOAD26SM100_TMEM_LOAD_16dp256b4xESZ_NS10_INS11_ILi2ELi4ELi3EEES14_NSS_INS5_IJS15_NSA_ILi32EEEEEENS5_IJS1V_SB_EEEEEEENS4_17SM75_U32x4_LDSM_NENS4_14SM90_TMA_STOREES1Z_NS4_17SM90_U32x4_STSM_NENS4_39AutoVectorizingCopyWithAssumedAlignmentILi128EEEEEEvvEEEEvNT_6ParamsE)
        /*0038*/ 	.word	0x00000000


	//----- nvinfo : EIATTR_MIN_STACK_SIZE
	.align		4
.L_27:
        /*003c*/ 	.byte	0x04, 0x12
        /*003e*/ 	.short	(.L_29 - .L_28)
	.align		4
.L_28:
        /*0040*/ 	.word	index@(_ZN7cutlass13device_kernelINS_4gemm6kernel13GemmUniversalIN4cute5tupleIJiiiiEEENS1_10collective13CollectiveMmaINS1_35MainloopSm100TmaUmmaWarpSpecializedILi18ELi2ELi4ENS5_IJNS4_1CILi1EEESB_SB_EEEEENS5_IJNSA_ILi64EEENSA_ILi224EEENSA_ILi16EEEEEENS_10bfloat16_tENS5_IJlSB_lEEESI_SJ_NS4_8TiledMMAINS4_8MMA_AtomIJNS4_20SM100_MMA_F16BF16_SSISI_SI_fLi64ELi224ELNS4_4UMMA5MajorE0ELSO_0ELNSN_7ScaleInE0ELSP_0EEEEEENS4_6LayoutISC_NS5_IJNSA_ILi0EEEST_ST_EEEEENS5_IJNS4_10UnderscoreESW_SW_EEEEENS4_13SM90_TMA_LOADENS4_14ComposedLayoutINS4_7SwizzleILi1ELi4ELi3EEENS4_18smem_ptr_flag_bitsILi16EEENSS_INS5_IJNSA_ILi8EEESG_EEENS5_IJSG_SB_EEEEEEEvNS4_8identityESZ_S19_vS1A_EENS_8epilogue10collective18CollectiveEpilogueINS1C_23Sm100TmaWarpSpecializedILi2ELi1ELi112ELb1ELb0EEEJSH_NS5_IJNSS_ISE_SB_EENSS_ISF_SB_EEEEESI_SJ_SI_SJ_NS1C_6fusion15FusionCallbacksIS1G_NS1K_17LinearCombinationISI_fSI_fLNS_15FloatRoundStyleE2EEESH_S1J_JEEENS4_5SM1004TMEM4LOAD26SM100_TMEM_LOAD_16dp256b4xESZ_NS10_INS11_ILi2ELi4ELi3EEES14_NSS_INS5_IJS15_NSA_ILi32EEEEEENS5_IJS1V_SB_EEEEEEENS4_17SM75_U32x4_LDSM_NENS4_14SM90_TMA_STOREES1Z_NS4_17SM90_U32x4_STSM_NENS4_39AutoVectorizingCopyWithAssumedAlignmentILi128EEEEEEvvEEEEvNT_6ParamsE)
        /*0044*/ 	.word	0x00000000
.L_29:


//--------------------- .nv.compat                --------------------------
	.section	.nv.compat,"",@"SHT_CUDA_COMPAT_INFO"
	.align	4
        /*0000*/ 	.byte	0x02, 0x09, 0x01, 0x00, 0x02, 0x02, 0x02, 0x00, 0x02, 0x05, 0x05, 0x00, 0x03, 0x07, 0x01, 0x01
        /*0010*/ 	.byte	0x02, 0x03, 0x01, 0x00, 0x02, 0x06, 0x01, 0x00, 0x04, 0x0b, 0x08, 0x00, 0x09, 0x00, 0x00, 0x00
        /*0020*/ 	.byte	0x00, 0x00, 0x00, 0x00


//--------------------- .nv.info._ZN7cutlass13device_kernelINS_4gemm6kernel13GemmUniversalIN4cute5tupleIJiiiiEEENS1_10collective13CollectiveMmaINS1_35MainloopSm100TmaUmmaWarpSpecializedILi18ELi2ELi4ENS5_IJNS4_1CILi1EEESB_SB_EEEEENS5_IJNSA_ILi64EEENSA_ILi224EEENSA_ILi16EEEEEENS_10bfloat16_tENS5_IJlSB_lEEESI_SJ_NS4_8TiledMMAINS4_8MMA_AtomIJNS4_20SM100_MMA_F16BF16_SSISI_SI_fLi64ELi224ELNS4_4UMMA5MajorE0ELSO_0ELNSN_7ScaleInE0ELSP_0EEEEEENS4_6LayoutISC_NS5_IJNSA_ILi0EEEST_ST_EEEEENS5_IJNS4_10UnderscoreESW_SW_EEEEENS4_13SM90_TMA_LOADENS4_14ComposedLayoutINS4_7SwizzleILi1ELi4ELi3EEENS4_18smem_ptr_flag_bitsILi16EEENSS_INS5_IJNSA_ILi8EEESG_EEENS5_IJSG_SB_EEEEEEEvNS4_8identityESZ_S19_vS1A_EENS_8epilogue10collective18CollectiveEpilogueINS1C_23Sm100TmaWarpSpecializedILi2ELi1ELi112ELb1ELb0EEEJSH_NS5_IJNSS_ISE_SB_EENSS_ISF_SB_EEEEESI_SJ_SI_SJ_NS1C_6fusion15FusionCallbacksIS1G_NS1K_17LinearCombinationISI_fSI_fLNS_15FloatRoundStyleE2EEESH_S1J_JEEENS4_5SM1004TMEM4LOAD26SM100_TMEM_LOAD_16dp256b4xESZ_NS10_INS11_ILi2ELi4ELi3EEES14_NSS_INS5_IJS15_NSA_ILi32EEEEEENS5_IJS1V_SB_EEEEEEENS4_17SM75_U32x4_LDSM_NENS4_14SM90_TMA_STOREES1Z_NS4_17SM90_U32x4_STSM_NENS4_39AutoVectorizingCopyWithAssumedAlignmentILi128EEEEEEvvEEEEvNT_6ParamsE --------------------------
	.section	.nv.info._ZN7cutlass13device_kernelINS_4gemm6kernel13GemmUniversalIN4cute5tupleIJiiiiEEENS1_10collective13CollectiveMmaINS1_35MainloopSm100TmaUmmaWarpSpecializedILi18ELi2ELi4ENS5_IJNS4_1CILi1EEESB_SB_EEEEENS5_IJNSA_ILi64EEENSA_ILi224EEENSA_ILi16EEEEEENS_10bfloat16_tENS5_IJlSB_lEEESI_SJ_NS4_8TiledMMAINS4_8MMA_AtomIJNS4_20SM100_MMA_F16BF16_SSISI_SI_fLi64ELi224ELNS4_4UMMA5MajorE0ELSO_0ELNSN_7ScaleInE0ELSP_0EEEEEENS4_6LayoutISC_NS5_IJNSA_ILi0EEEST_ST_EEEEENS5_IJNS4_10UnderscoreESW_SW_EEEEENS4_13SM90_TMA_LOADENS4_14ComposedLayoutINS4_7SwizzleILi1ELi4ELi3EEENS4_18smem_ptr_flag_bitsILi16EEENSS_INS5_IJNSA_ILi8EEESG_EEENS5_IJSG_SB_EEEEEEEvNS4_8identityESZ_S19_vS1A_EENS_8epilogue10collective18CollectiveEpilogueINS1C_23Sm100TmaWarpSpecializedILi2ELi1ELi112ELb1ELb0EEEJSH_NS5_IJNSS_ISE_SB_EENSS_ISF_SB_EEEEESI_SJ_SI_SJ_NS1C_6fusion15FusionCallbacksIS1G_NS1K_17LinearCombinationISI_fSI_fLNS_15FloatRoundStyleE2EEESH_S1J_JEEENS4_5SM1004TMEM4LOAD26SM100_TMEM_LOAD_16dp256b4xESZ_NS10_INS11_ILi2ELi4ELi3EEES14_NSS_INS5_IJS15_NSA_ILi32EEEEEENS5_IJS1V_SB_EEEEEEENS4_17SM75_U32x4_LDSM_NENS4_14SM90_TMA_STOREES1Z_NS4_17SM90_U32x4_STSM_NENS4_39AutoVectorizingCopyWithAssumedAlignmentILi128EEEEEEvvEEEEvNT_6ParamsE,"",@"SHT_CUDA_INFO"
	.sectionflags	@""
	.align	4


	//----- nvinfo : EIATTR_CUDA_API_VERSION
	.align		4
        /*0000*/ 	.byte	0x04, 0x37
        /*0002*/ 	.short	(.L_31 - .L_30)
.L_30:
        /*0004*/ 	.word	0x00000082


	//----- nvinfo : EIATTR_KPARAM_INFO
	.align		4
.L_31:
        /*0008*/ 	.byte	0x04, 0x17
        /*000a*/ 	.short	(.L_33 - .L_32)
.L_32:
        /*000c*/ 	.word	0x00000000
        /*0010*/ 	.short	0x0000
        /*0012*/ 	.short	0x0000
        /*0014*/ 	.byte	0x00, 0xf0, 0x01, 0x20


	//----- nvinfo : EIATTR_AT_ENTRY_FRAGMENTS
	.align		4
.L_33:
        /*0018*/ 	.byte	0x04, 0x4f
        /*001a*/ 	.short	(.L_35 - .L_34)


	//   ....[0]....
.L_34:
        /*001c*/ 	.word	0x00000006


	//----- nvinfo : EIATTR_RESERVED_SMEM_USED
	.align		4
.L_35:
        /*0020*/ 	.byte	0x01, 0x41
	.zero		2


	//----- nvinfo : EIATTR_SPARSE_MMA_MASK
	.align		4
        /*0024*/ 	.byte	0x03, 0x50
        /*0026*/ 	.short	0x0000


	//----- nvinfo : EIATTR_TCGEN05_1CTA_USED
	.align		4
        /*0028*/ 	.byte	0x01, 0x51
	.zero		2


	//----- nvinfo : EIATTR_MAXREG_COUNT
	.align		4
        /*002c*/ 	.byte	0x03, 0x1b
        /*002e*/ 	.short	0x00ff


	//----- nvinfo : EIATTR_NUM_BARRIERS
	.align		4
        /*0030*/ 	.byte	0x02, 0x4c
        /*0032*/ 	.byte	0x07
	.zero		1


	//----- nvinfo : EIATTR_EXTERNS
	.align		4
        /*0034*/ 	.byte	0x04, 0x0f
        /*0036*/ 	.short	(.L_37 - .L_36)


	//   ....[0]....
	.align		4
.L_36:
        /*0038*/ 	.word	index@(__assertfail)


	//----- nvinfo : EIATTR_MERCURY_ISA_VERSION
	.align		4
.L_37:
        /*003c*/ 	.byte	0x03, 0x5f
        /*003e*/ 	.short	0x0101


	//----- nvinfo : EIATTR_INT_WARP_WIDE_INSTR_OFFSETS
	.align		4
        /*0040*/ 	.byte	0x04, 0x31
        /*0042*/ 	.short	(.L_39 - .L_38)


	//   ....[0]....
.L_38:
        /*0044*/ 	.word	0x00004290


	//   ....[1]....
        /*0048*/ 	.word	0x000042c0


	//   ....[2]....
        /*004c*/ 	.word	0x000042e0


	//   ....[3]....
        /*0050*/ 	.word	0x00004ee0


	//   ....[4]....
        /*0054*/ 	.word	0x00004f80


	//   ....[5]....
        /*0058*/ 	.word	0x00004fe0


	//   ....[6]....
        /*005c*/ 	.word	0x00005040


	//   ....[7]....
        /*0060*/ 	.word	0x00005090


	//   ....[8]....
        /*0064*/ 	.word	0x000050b0


	//   ....[9]....
        /*0068*/ 	.word	0x00005150


	//   ....[10]....
        /*006c*/ 	.word	0x000051b0


	//----- nvinfo : EIATTR_COOP_GROUP_MASK_REGIDS
	.align		4
.L_39:
        /*0070*/ 	.byte	0x04, 0x29
        /*0072*/ 	.short	(.L_41 - .L_40)


	//   ....[0]....
.L_40:
        /*0074*/ 	.word	0xffffffff


	//   ....[1]....
        /*0078*/ 	.word	0xffffffff


	//   ....[2]....
        /*007c*/ 	.word	0xffffffff


	//   ....[3]....
        /*0080*/ 	.word	0xffffffff


	//   ....[4]....
        /*0084*/ 	.word	0xffffffff


	//   ....[5]....
        /*0088*/ 	.word	0xffffffff


	//   ....[6]....
        /*008c*/ 	.word	0xffffffff


	//   ....[7]....
        /*0090*/ 	.word	0xffffffff


	//   ....[8]....
        /*0094*/ 	.word	0xffffffff


	//   ....[9]....
        /*0098*/ 	.word	0xffffffff


	//   ....[10]....
        /*009c*/ 	.word	0xffffffff


	//   ....[11]....
        /*00a0*/ 	.word	0xffffffff


	//   ....[12]....
        /*00a4*/ 	.word	0xffffffff


	//----- nvinfo : EIATTR_COOP_GROUP_INSTR_OFFSETS
	.align		4
.L_41:
        /*00a8*/ 	.byte	0x04, 0x28
        /*00aa*/ 	.short	(.L_43 - .L_42)


	//   ....[0]....
.L_42:
        /*00ac*/ 	.word	0x00000080


	//   ....[1]....
        /*00b0*/ 	.word	0x000004f0


	//   ....[2]....
        /*00b4*/ 	.word	0x00000850


	//   ....[3]....
        /*00b8*/ 	.word	0x000009b0


	//   ....[4]....
        /*00bc*/ 	.word	0x00000ab0


	//   ....[5]....
        /*00c0*/ 	.word	0x00000c20


	//   ....[6]....
        /*00c4*/ 	.word	0x00000dc0


	//   ....[7]....
        /*00c8*/ 	.word	0x00001f70


	//   ....[8]....
        /*00cc*/ 	.word	0x00003600


	//   ....[9]....
        /*00d0*/ 	.word	0x00003810


	//   ....[10]....
        /*00d4*/ 	.word	0x00003840


	//   ....[11]....
        /*00d8*/ 	.word	0x00004170


	//   ....[12]....
        /*00dc*/ 	.word	0x000043a0


	//----- nvinfo : EIATTR_VRC_CTA_INIT_COUNT
	.align		4
.L_43:
        /*00e0*/ 	.byte	0x02, 0x4a
        /*00e2*/ 	.byte	0x80
	.zero		1


	//----- nvinfo : EIATTR_SYSCALL_OFFSETS
	.align		4
        /*00e4*/ 	.byte	0x04, 0x46
        /*00e6*/ 	.short	(.L_45 - .L_44)


	//   ....[0]....
.L_44:
        /*00e8*/ 	.word	0x00005ce0


	//   ....[1]....
        /*00ec*/ 	.word	0x00005dd0


	//   ....[2]....
        /*00f0*/ 	.word	0x00006a70


	//   ....[3]....
        /*00f4*/ 	.word	0x00006be0


	//   ....[4]....
        /*00f8*/ 	.word	0x00006d50


	//   ....[5]....
        /*00fc*/ 	.word	0x00006ec0


	//   ....[6]....
        /*0100*/ 	.word	0x00007030


	//   ....[7]....
        /*0104*/ 	.word	0x000071a0


	//   ....[8]....
        /*0108*/ 	.word	0x00007310


	//----- nvinfo : EIATTR_MBARRIER_INSTR_OFFSETS
	.align		4
.L_45:
        /*010c*/ 	.byte	0x04, 0x39
        /*010e*/ 	.short	(.L_47 - .L_46)


	//   ....[0]....
.L_46:
        /*0110*/ 	.word	0x000005f0
        /*0114*/ 	.word	0x000000ff
        /*0118*/ 	.word	0x00000000
        /*011c*/ 	.short	0x0100
        /*011e*/ 	.byte	0x04
	.zero		1


	//   ....[1]....
        /*0120*/ 	.word	0x00000600
        /*0124*/ 	.word	0x000000ff
        /*0128*/ 	.word	0x00000090
        /*012c*/ 	.short	0x0100
        /*012e*/ 	.byte	0x04
	.zero		1


	//   ....[2]....
        /*0130*/ 	.word	0x00000610
        /*0134*/ 	.word	0x000000ff
        /*0138*/ 	.word	0x00000008
        /*013c*/ 	.short	0x0100
        /*013e*/ 	.byte	0x04
	.zero		1


	//   ....[3]....
        /*0140*/ 	.word	0x00000620
        /*0144*/ 	.word	0x000000ff
        /*0148*/ 	.word	0x00000098
        /*014c*/ 	.short	0x0100
        /*014e*/ 	.byte	0x04
	.zero		1


	//   ....[4]....
        /*0150*/ 	.word	0x00000630
        /*0154*/ 	.word	0x000000ff
        /*0158*/ 	.word	0x00000010
        /*015c*/ 	.short	0x0100
        /*015e*/ 	.byte	0x04
	.zero		1


	//   ....[5]....
        /*0160*/ 	.word	0x00000640
        /*0164*/ 	.word	0x000000ff
        /*0168*/ 	.word	0x000000a0
        /*016c*/ 	.short	0x0100
        /*016e*/ 	.byte	0x04
	.zero		1


	//   ....[6]....
        /*0170*/ 	.word	0x00000650
        /*0174*/ 	.word	0x000000ff
        /*0178*/ 	.word	0x00000018
        /*017c*/ 	.short	0x0100
        /*017e*/ 	.byte	0x04
	.zero		1


	//   ....[7]....
        /*0180*/ 	.word	0x00000660
        /*0184*/ 	.word	0x000000ff
        /*0188*/ 	.word	0x000000a8
        /*018c*/ 	.short	0x0100
        /*018e*/ 	.byte	0x04
	.zero		1


	//   ....[8]....
        /*0190*/ 	.word	0x00000670
        /*0194*/ 	.word	0x000000ff
        /*0198*/ 	.word	0x00000020
        /*019c*/ 	.short	0x0100
        /*019e*/ 	.byte	0x04
	.zero		1


	//   ....[9]....
        /*01a0*/ 	.word	0x00000680
        /*01a4*/ 	.word	0x000000ff
        /*01a8*/ 	.word	0x000000b0
        /*01ac*/ 	.short	0x0100
        /*01ae*/ 	.byte	0x04
	.zero		1


	//   ....[10]....
        /*01b0*/ 	.word	0x00000690
        /*01b4*/ 	.word	0x000000ff
        /*01b8*/ 	.word	0x00000028
        /*01bc*/ 	.short	0x0100
        /*01be*/ 	.byte	0x04
	.zero		1


	//   ....[11]....
        /*01c0*/ 	.word	0x000006a0
        /*01c4*/ 	.word	0x000000ff
        /*01c8*/ 	.word	0x000000b8
        /*01cc*/ 	.short	0x0100
        /*01ce*/ 	.byte	0x04
	.zero		1


	//   ....[12]....
        /*01d0*/ 	.word	0x000006b0
        /*01d4*/ 	.word	0x000000ff
        /*01d8*/ 	.word	0x00000030
        /*01dc*/ 	.short	0x0100
        /*01de*/ 	.byte	0x04
	.zero		1


	//   ....[13]....
        /*01e0*/ 	.word	0x000006c0
        /*01e4*/ 	.word	0x000000ff
        /*01e8*/ 	.word	0x000000c0
        /*01ec*/ 	.short	0x0100
        /*01ee*/ 	.byte	0x04
	.zero		1


	//   ....[14]....
        /*01f0*/ 	.word	0x000006d0
        /*01f4*/ 	.word	0x000000ff
        /*01f8*/ 	.word	0x00000038
        /*01fc*/ 	.short	0x0100
        /*01fe*/ 	.byte	0x04
	.zero		1


	//   ....[15]....
        /*0200*/ 	.word	0x000006e0
        /*0204*/ 	.word	0x000000ff
        /*0208*/ 	.word	0x000000c8
        /*020c*/ 	.short	0x0100
        /*020e*/ 	.byte	0x04
	.zero		1


	//   ....[16]....
        /*0210*/ 	.word	0x000006f0
        /*0214*/ 	.word	0x000000ff
        /*0218*/ 	.word	0x00000040
        /*021c*/ 	.short	0x0100
        /*021e*/ 	.byte	0x04
	.zero		1


	//   ....[17]....
        /*0220*/ 	.word	0x00000700
        /*0224*/ 	.word	0x000000ff
        /*0228*/ 	.word	0x000000d0
        /*022c*/ 	.short	0x0100
        /*022e*/ 	.byte	0x04
	.zero		1


	//   ....[18]....
        /*0230*/ 	.word	0x00000710
        /*0234*/ 	.word	0x000000ff
        /*0238*/ 	.word	0x00000048
        /*023c*/ 	.short	0x0100
        /*023e*/ 	.byte	0x04
	.zero		1


	//   ....[19]....
        /*0240*/ 	.word	0x00000720
        /*0244*/ 	.word	0x000000ff
        /*0248*/ 	.word	0x000000d8
        /*024c*/ 	.short	0x0100
        /*024e*/ 	.byte	0x04
	.zero		1


	//   ....[20]....
        /*0250*/ 	.word	0x00000730
        /*0254*/ 	.word	0x000000ff
        /*0258*/ 	.word	0x00000050
        /*025c*/ 	.short	0x0100
        /*025e*/ 	.byte	0x04
	.zero		1


	//   ....[21]....
        /*0260*/ 	.word	0x00000740
        /*0264*/ 	.word	0x000000ff
        /*0268*/ 	.word	0x000000e0
        /*026c*/ 	.short	0x0100
        /*026e*/ 	.byte	0x04
	.zero		1


	//   ....[22]....
        /*0270*/ 	.word	0x00000750
        /*0274*/ 	.word	0x000000ff
        /*0278*/ 	.word	0x00000058
        /*027c*/ 	.short	0x0100
        /*027e*/ 	.byte	0x04
	.zero		1


	//   ....[23]....
        /*0280*/ 	.word	0x00000760
        /*0284*/ 	.word	0x000000ff
        /*0288*/ 	.word	0x000000e8
        /*028c*/ 	.short	0x0100
        /*028e*/ 	.byte	0x04
	.zero		1


	//   ....[24]....
        /*0290*/ 	.word	0x00000770
        /*0294*/ 	.word	0x000000ff
        /*0298*/ 	.word	0x00000060
        /*029c*/ 	.short	0x0100
        /*029e*/ 	.byte	0x04
	.zero		1


	//   ....[25]....
        /*02a0*/ 	.word	0x00000780
        /*02a4*/ 	.word	0x000000ff
        /*02a8*/ 	.word	0x000000f0
        /*02ac*/ 	.short	0x0100
        /*02ae*/ 	.byte	0x04
	.zero		1


	//   ....[26]....
        /*02b0*/ 	.word	0x00000790
        /*02b4*/ 	.word	0x000000ff
        /*02b8*/ 	.word	0x00000068
        /*02bc*/ 	.short	0x0100
        /*02be*/ 	.byte	0x04
	.zero		1


	//   ....[27]....
        /*02c0*/ 	.word	0x000007a0
        /*02c4*/ 	.word	0x000000ff
        /*02c8*/ 	.word	0x000000f8
        /*02cc*/ 	.short	0x0100
        /*02ce*/ 	.byte	0x04
	.zero		1


	//   ....[28]....
        /*02d0*/ 	.word	0x000007b0
        /*02d4*/ 	.word	0x000000ff
        /*02d8*/ 	.word	0x00000070
        /*02dc*/ 	.short	0x0100
        /*02de*/ 	.byte	0x04
	.zero		1


	//   ....[29]....
        /*02e0*/ 	.word	0x000007c0
        /*02e4*/ 	.word	0x000000ff
        /*02e8*/ 	.word	0x00000100
        /*02ec*/ 	.short	0x0100
        /*02ee*/ 	.byte	0x04
	.zero		1


	//   ....[30]....
        /*02f0*/ 	.word	0x000007d0
        /*02f4*/ 	.word	0x000000ff
        /*02f8*/ 	.word	0x00000078
        /*02fc*/ 	.short	0x0100
        /*02fe*/ 	.byte	0x04
	.zero		1


	//   ....[31]....
        /*0300*/ 	.word	0x000007e0
        /*0304*/ 	.word	0x000000ff
        /*0308*/ 	.word	0x00000108
        /*030c*/ 	.short	0x0100
        /*030e*/ 	.byte	0x04
	.zero		1


	//   ....[32]....
        /*0310*/ 	.word	0x000007f0
        /*0314*/ 	.word	0x000000ff
        /*0318*/ 	.word	0x00000080
        /*031c*/ 	.short	0x0100
        /*031e*/ 	.byte	0x04
	.zero		1


	//   ....[33]....
        /*0320*/ 	.word	0x00000800
        /*0324*/ 	.word	0x000000ff
        /*0328*/ 	.word	0x00000110
        /*032c*/ 	.short	0x0100
        /*032e*/ 	.byte	0x04
	.zero		1


	//   ....[34]....
        /*0330*/ 	.word	0x00000810
        /*0334*/ 	.word	0x000000ff
        /*0338*/ 	.word	0x00000088
        /*033c*/ 	.short	0x0100
        /*033e*/ 	.byte	0x04
	.zero		1


	//   ....[35]....
        /*0340*/ 	.word	0x00000820
        /*0344*/ 	.word	0x000000ff
        /*0348*/ 	.word	0x00000118
        /*034c*/ 	.short	0x0100
        /*034e*/ 	.byte	0x04
	.zero		1


	//   ....[36]....
        /*0350*/ 	.word	0x00000960
        /*0354*/ 	.word	0x000000ff
        /*0358*/ 	.word	0x00000120
        /*035c*/ 	.short	0x0100
        /*035e*/ 	.byte	0x04
	.zero		1


	//   ....[37]....
        /*0360*/ 	.word	0x00000970
        /*0364*/ 	.word	0x000000ff
        /*0368*/ 	.word	0x00000130
        /*036c*/ 	.short	0x0100
        /*036e*/ 	.byte	0x04
	.zero		1


	//   ....[38]....
        /*0370*/ 	.word	0x00000980
        /*0374*/ 	.word	0x000000ff
        /*0378*/ 	.word	0x00000128
        /*037c*/ 	.short	0x0100
        /*037e*/ 	.byte	0x04
	.zero		1


	//   ....[39]....
        /*0380*/ 	.word	0x00000990
        /*0384*/ 	.word	0x000000ff
        /*0388*/ 	.word	0x00000138
        /*038c*/ 	.short	0x0100
        /*038e*/ 	.byte	0x04
	.zero		1


	//   ....[40]....
        /*0390*/ 	.word	0x00000a80
        /*0394*/ 	.word	0x000000ff
        /*0398*/ 	.word	0x00000140
        /*039c*/ 	.short	0x0100
        /*039e*/ 	.byte	0x06
	.zero		1


	//   ....[41]....
        /*03a0*/ 	.word	0x00000a90
        /*03a4*/ 	.word	0x000000ff
        /*03a8*/ 	.word	0x00000148
        /*03ac*/ 	.short	0x0100
        /*03ae*/ 	.byte	0x06
	.zero		1


	//   ....[42]....
        /*03b0*/ 	.word	0x00000bd0
        /*03b4*/ 	.word	0x000000ff
        /*03b8*/ 	.word	0x00000150
        /*03bc*/ 	.short	0x0100
        /*03be*/ 	.byte	0x06
	.zero		1


	//   ....[43]....
        /*03c0*/ 	.word	0x00000be0
        /*03c4*/ 	.word	0x000000ff
        /*03c8*/ 	.word	0x00000160
        /*03cc*/ 	.short	0x0100
        /*03ce*/ 	.byte	0x06
	.zero		1


	//   ....[44]....
        /*03d0*/ 	.word	0x00000bf0
        /*03d4*/ 	.word	0x000000ff
        /*03d8*/ 	.word	0x00000158
        /*03dc*/ 	.short	0x0100
        /*03de*/ 	.byte	0x06
	.zero		1


	//   ....[45]....
        /*03e0*/ 	.word	0x00000c00
        /*03e4*/ 	.word	0x000000ff
        /*03e8*/ 	.word	0x00000168
        /*03ec*/ 	.short	0x0100
        /*03ee*/ 	.byte	0x06
	.zero		1


	//   ....[46]....
        /*03f0*/ 	.word	0x00000d30
        /*03f4*/ 	.word	0x000000ff
        /*03f8*/ 	.word	0x00000170
        /*03fc*/ 	.short	0x0100
        /*03fe*/ 	.byte	0x04
	.zero		1


	//   ....[47]....
        /*0400*/ 	.word	0x00000d40
        /*0404*/ 	.word	0x000000ff
        /*0408*/ 	.word	0x00000190
        /*040c*/ 	.short	0x0100
        /*040e*/ 	.byte	0x04
	.zero		1


	//   ....[48]....
        /*0410*/ 	.word	0x00000d50
        /*0414*/ 	.word	0x000000ff
        /*0418*/ 	.word	0x00000178
        /*041c*/ 	.short	0x0100
        /*041e*/ 	.byte	0x04
	.zero		1


	//   ....[49]....
        /*0420*/ 	.word	0x00000d60
        /*0424*/ 	.word	0x000000ff
        /*0428*/ 	.word	0x00000198
        /*042c*/ 	.short	0x0100
        /*042e*/ 	.byte	0x04
	.zero		1


	//   ....[50]....
        /*0430*/ 	.word	0x00000d70
        /*0434*/ 	.word	0x000000ff
        /*0438*/ 	.word	0x00000180
        /*043c*/ 	.short	0x0100
        /*043e*/ 	.byte	0x04
	.zero		1


	//   ....[51]....
        /*0440*/ 	.word	0x00000d80
        /*0444*/ 	.word	0x000000ff
        /*0448*/ 	.word	0x000001a0
        /*044c*/ 	.short	0x0100
        /*044e*/ 	.byte	0x04
	.zero		1


	//   ....[52]....
        /*0450*/ 	.word	0x00000d90
        /*0454*/ 	.word	0x000000ff
        /*0458*/ 	.word	0x00000188
        /*045c*/ 	.short	0x0100
        /*045e*/ 	.byte	0x04
	.zero		1


	//   ....[53]....
        /*0460*/ 	.word	0x00000da0
        /*0464*/ 	.word	0x000000ff
        /*0468*/ 	.word	0x000001a8
        /*046c*/ 	.short	0x0100
        /*046e*/ 	.byte	0x04
	.zero		1


	//   ....[54]....
        /*0470*/ 	.word	0x00000eb0
        /*0474*/ 	.word	0x000000ff
        /*0478*/ 	.word	0x000001b0
        /*047c*/ 	.short	0x0100
        /*047e*/ 	.byte	0x04
	.zero		1


	//   ....[55]....
        /*0480*/ 	.word	0x00000ec0
        /*0484*/ 	.word	0x000000ff
        /*0488*/ 	.word	0x000001c0
        /*048c*/ 	.short	0x0100
        /*048e*/ 	.byte	0x04
	.zero		1


	//   ....[56]....
        /*0490*/ 	.word	0x00000ed0
        /*0494*/ 	.word	0x000000ff
        /*0498*/ 	.word	0x000001b8
        /*049c*/ 	.short	0x0100
        /*049e*/ 	.byte	0x04
	.zero		1


	//   ....[57]....
        /*04a0*/ 	.word	0x00000ee0
        /*04a4*/ 	.word	0x000000ff
        /*04a8*/ 	.word	0x000001c8
        /*04ac*/ 	.short	0x0100
        /*04ae*/ 	.byte	0x04
	.zero		1


	//   ....[58]....
        /*04b0*/ 	.word	0x00001890
        /*04b4*/ 	.word	0x00000000
        /*04b8*/ 	.word	0x000001c0
        /*04bc*/ 	.short	0x010a
        /*04be*/ 	.byte	0xff
	.zero		1


	//   ....[59]....
        /*04c0*/ 	.word	0x000018c0
        /*04c4*/ 	.word	0x00000000
        /*04c8*/ 	.word	0x000001b0
        /*04cc*/ 	.short	0x0101
        /*04ce*/ 	.byte	0xff
	.zero		1


	//   ....[60]....
        /*04d0*/ 	.word	0x00001990
        /*04d4*/ 	.word	0x000000ff
        /*04d8*/ 	.word	0x00000090
        /*04dc*/ 	.short	0x010a
        /*04de*/ 	.byte	0x05
	.zero		1


	//   ....[61]....
        /*04e0*/ 	.word	0x00001a10
        /*04e4*/ 	.word	0x000000ff
        /*04e8*/ 	.word	0x00000090
        /*04ec*/ 	.short	0x010a
        /*04ee*/ 	.byte	0x21
	.zero		1


	//   ....[62]....
        /*04f0*/ 	.word	0x00001b60
        /*04f4*/ 	.word	0x000000ff
        /*04f8*/ 	.word	0x00000090
        /*04fc*/ 	.short	0x010a
        /*04fe*/ 	.byte	0x08
	.zero		1


	//   ....[63]....
        /*0500*/ 	.word	0x00001c70
        /*0504*/ 	.word	0x000000ff
        /*0508*/ 	.word	0x00000148
        /*050c*/ 	.short	0x0101
        /*050e*/ 	.byte	0x04
	.zero		1


	//   ....[64]....
        /*0510*/ 	.word	0x00001c90
        /*0514*/ 	.word	0x000000ff
        /*0518*/ 	.word	0x00000090
        /*051c*/ 	.short	0x010a
        /*051e*/ 	.byte	0x05
	.zero		1


	//   ....[65]....
        /*0520*/ 	.word	0x00001d10
        /*0524*/ 	.word	0x000000ff
        /*0528*/ 	.word	0x00000090
        /*052c*/ 	.short	0x010a
        /*052e*/ 	.byte	0x11
	.zero		1


	//   ....[66]....
        /*0530*/ 	.word	0x00001e60
        /*0534*/ 	.word	0x000000ff
        /*0538*/ 	.word	0x00000090
        /*053c*/ 	.short	0x010a
        /*053e*/ 	.byte	0x07
	.zero		1


	//   ....[67]....
        /*0540*/ 	.word	0x00001fa0
        /*0544*/ 	.word	0x00000003
        /*0548*/ 	.word	0x00000150
        /*054c*/ 	.short	0x010a
        /*054e*/ 	.byte	0xff
	.zero		1


	//   ....[68]....
        /*0550*/ 	.word	0x000020f0
        /*0554*/ 	.word	0x00000000
        /*0558*/ 	.word	0x00000000
        /*055c*/ 	.short	0x0101
        /*055e*/ 	.byte	0xff
	.zero		1


	//   ....[69]....
        /*0560*/ 	.word	0x00002690
        /*0564*/ 	.word	0x000000ff
        /*0568*/ 	.word	0x00000000
        /*056c*/ 	.short	0x010a
        /*056e*/ 	.byte	0x04
	.zero		1


	//   ....[70]....
        /*0570*/ 	.word	0x00002720
        /*0574*/ 	.word	0x000000ff
        /*0578*/ 	.word	0x00000000
        /*057c*/ 	.short	0x010a
        /*057e*/ 	.byte	0x05
	.zero		1


	//   ....[71]....
        /*0580*/ 	.word	0x000027b0
        /*0584*/ 	.word	0x000000ff
        /*0588*/ 	.word	0x00000000
        /*058c*/ 	.short	0x010a
        /*058e*/ 	.byte	0x05
	.zero		1


	//   ....[72]....
        /*0590*/ 	.word	0x00002840
        /*0594*/ 	.word	0x000000ff
        /*0598*/ 	.word	0x00000000
        /*059c*/ 	.short	0x010a
        /*059e*/ 	.byte	0x05
	.zero		1


	//   ....[73]....
        /*05a0*/ 	.word	0x000028d0
        /*05a4*/ 	.word	0x000000ff
        /*05a8*/ 	.word	0x00000000
        /*05ac*/ 	.short	0x010a
        /*05ae*/ 	.byte	0x05
	.zero		1


	//   ....[74]....
        /*05b0*/ 	.word	0x00002960
        /*05b4*/ 	.word	0x000000ff
        /*05b8*/ 	.word	0x00000000
        /*05bc*/ 	.short	0x010a
        /*05be*/ 	.byte	0x05
	.zero		1


	//   ....[75]....
        /*05c0*/ 	.word	0x000029f0
        /*05c4*/ 	.word	0x000000ff
        /*05c8*/ 	.word	0x00000000
        /*05cc*/ 	.short	0x010a
        /*05ce*/ 	.byte	0x05
	.zero		1


	//   ....[76]....
        /*05d0*/ 	.word	0x00002a80
        /*05d4*/ 	.word	0x000000ff
        /*05d8*/ 	.word	0x00000000
        /*05dc*/ 	.short	0x010a
        /*05de*/ 	.byte	0x05
	.zero		1


	//   ....[77]....
        /*05e0*/ 	.word	0x00002b10
        /*05e4*/ 	.word	0x000000ff
        /*05e8*/ 	.word	0x00000000
        /*05ec*/ 	.short	0x010a
        /*05ee*/ 	.byte	0x05
	.zero		1


	//   ....[78]....
        /*05f0*/ 	.word	0x00002ba0
        /*05f4*/ 	.word	0x000000ff
        /*05f8*/ 	.word	0x00000000
        /*05fc*/ 	.short	0x010a
        /*05fe*/ 	.byte	0x05
	.zero		1


	//   ....[79]....
        /*0600*/ 	.word	0x00002c30
        /*0604*/ 	.word	0x000000ff
        /*0608*/ 	.word	0x00000000
        /*060c*/ 	.short	0x010a
        /*060e*/ 	.byte	0x05
	.zero		1


	//   ....[80]....
        /*0610*/ 	.word	0x00002cc0
        /*0614*/ 	.word	0x000000ff
        /*0618*/ 	.word	0x00000000
        /*061c*/ 	.short	0x010a
        /*061e*/ 	.byte	0x05
	.zero		1


	//   ....[81]....
        /*0620*/ 	.word	0x00002d50
        /*0624*/ 	.word	0x000000ff
        /*0628*/ 	.word	0x00000000
        /*062c*/ 	.short	0x010a
        /*062e*/ 	.byte	0x05
	.zero		1


	//   ....[82]....
        /*0630*/ 	.word	0x00002de0
        /*0634*/ 	.word	0x000000ff
        /*0638*/ 	.word	0x00000000
        /*063c*/ 	.short	0x010a
        /*063e*/ 	.byte	0x05
	.zero		1


	//   ....[83]....
        /*0640*/ 	.word	0x00002e70
        /*0644*/ 	.word	0x000000ff
        /*0648*/ 	.word	0x00000000
        /*064c*/ 	.short	0x010a
        /*064e*/ 	.byte	0x05
	.zero		1


	//   ....[84]....
        /*0650*/ 	.word	0x00002f00
        /*0654*/ 	.word	0x000000ff
        /*0658*/ 	.word	0x00000000
        /*065c*/ 	.short	0x010a
        /*065e*/ 	.byte	0x05
	.zero		1


	//   ....[85]....
        /*0660*/ 	.word	0x00002f90
        /*0664*/ 	.word	0x000000ff
        /*0668*/ 	.word	0x00000000
        /*066c*/ 	.short	0x010a
        /*066e*/ 	.byte	0x05
	.zero		1


	//   ....[86]....
        /*0670*/ 	.word	0x00003030
        /*0674*/ 	.word	0x00000000
        /*0678*/ 	.word	0x00000000
        /*067c*/ 	.short	0x010a
        /*067e*/ 	.byte	0xff
	.zero		1


	//   ....[87]....
        /*0680*/ 	.word	0x00003150
        /*0684*/ 	.word	0x00000002
        /*0688*/ 	.word	0x000001b0
        /*068c*/ 	.short	0x010a
        /*068e*/ 	.byte	0xff
	.zero		1


	//   ....[88]....
        /*0690*/ 	.word	0x000031c0
        /*0694*/ 	.word	0x00000002
        /*0698*/ 	.word	0x00000000
        /*069c*/ 	.short	0x0101
        /*069e*/ 	.byte	0xff
	.zero		1


	//   ....[89]....
        /*06a0*/ 	.word	0x000031e0
        /*06a4*/ 	.word	0x000000ff
        /*06a8*/ 	.word	0x00000160
        /*06ac*/ 	.short	0x010a
        /*06ae*/ 	.byte	0x04
	.zero		1


	//   ....[90]....
        /*06b0*/ 	.word	0x00003300
        /*06b4*/ 	.word	0x00000002
        /*06b8*/ 	.word	0x00000150
        /*06bc*/ 	.short	0x010a
        /*06be*/ 	.byte	0xff
	.zero		1


	//   ....[91]....
        /*06c0*/ 	.word	0x00003400
        /*06c4*/ 	.word	0x00000002
        /*06c8*/ 	.word	0x00000000
        /*06cc*/ 	.short	0x0101
        /*06ce*/ 	.byte	0xff
	.zero		1


	//   ....[92]....
        /*06d0*/ 	.word	0x00003490
        /*06d4*/ 	.word	0x000000ff
        /*06d8*/ 	.word	0x00000160
        /*06dc*/ 	.short	0x0106
        /*06de*/ 	.byte	0x04
	.zero		1


	//   ....[93]....
        /*06e0*/ 	.word	0x000034b0
        /*06e4*/ 	.word	0x000000ff
        /*06e8*/ 	.word	0x00000160
        /*06ec*/ 	.short	0x010a
        /*06ee*/ 	.byte	0x04
	.zero		1


	//   ....[94]....
        /*06f0*/ 	.word	0x00003540
        /*06f4*/ 	.word	0x000000ff
        /*06f8*/ 	.word	0x00000160
        /*06fc*/ 	.short	0x0106
        /*06fe*/ 	.byte	0x06
	.zero		1


	//   ....[95]....
        /*0700*/ 	.word	0x00003580
        /*0704*/ 	.word	0x00000000
        /*0708*/ 	.word	0x00000160
        /*070c*/ 	.short	0x010a
        /*070e*/ 	.byte	0xff
	.zero		1


	//   ....[96]....
        /*0710*/ 	.word	0x00003a60
        /*0714*/ 	.word	0x00000000
        /*0718*/ 	.word	0x00000150
        /*071c*/ 	.short	0x010a
        /*071e*/ 	.byte	0xff
	.zero		1


	//   ....[97]....
        /*0720*/ 	.word	0x00003b60
        /*0724*/ 	.word	0x00000003
        /*0728*/ 	.word	0x00000000
        /*072c*/ 	.short	0x0101
        /*072e*/ 	.byte	0xff
	.zero		1


	//   ....[98]....
        /*0730*/ 	.word	0x00003b70
        /*0734*/ 	.word	0x000000ff
        /*0738*/ 	.word	0x00000000
        /*073c*/ 	.short	0x010a
        /*073e*/ 	.byte	0x05
	.zero		1


	//   ....[99]....
        /*0740*/ 	.word	0x00003b80
        /*0744*/ 	.word	0x000000ff
        /*0748*/ 	.word	0x00000190
        /*074c*/ 	.short	0x010a
        /*074e*/ 	.byte	0x12
	.zero		1


	//   ....[100]....
        /*0750*/ 	.word	0x00003cb0
        /*0754*/ 	.word	0x000000ff
        /*0758*/ 	.word	0x00000000
        /*075c*/ 	.short	0x010a
        /*075e*/ 	.byte	0x07
	.zero		1


	//   ....[101]....
        /*0760*/ 	.word	0x00003dc0
        /*0764*/ 	.word	0x000000ff
        /*0768*/ 	.word	0x00000000
        /*076c*/ 	.short	0x010a
        /*076e*/ 	.byte	0x0a
	.zero		1


	//   ....[102]....
        /*0770*/ 	.word	0x00003fa0
        /*0774*/ 	.word	0x000000ff
        /*0778*/ 	.word	0x00000000
        /*077c*/ 	.short	0x010a
        /*077e*/ 	.byte	0x04
	.zero		1


	//   ....[103]....
        /*0780*/ 	.word	0x00004030
        /*0784*/ 	.word	0x000000ff
        /*0788*/ 	.word	0x00000000
        /*078c*/ 	.short	0x010a
        /*078e*/ 	.byte	0x05
	.zero		1


	//   ....[104]....
        /*0790*/ 	.word	0x000040c0
        /*0794*/ 	.word	0x000000ff
        /*0798*/ 	.word	0x00000000
        /*079c*/ 	.short	0x010a
        /*079e*/ 	.byte	0x05
	.zero		1


	//   ....[105]....
        /*07a0*/ 	.word	0x00004150
        /*07a4*/ 	.word	0x000000ff
        /*07a8*/ 	.word	0x00000000
        /*07ac*/ 	.short	0x010a
        /*07ae*/ 	.byte	0x04
	.zero		1


	//   ....[106]....
        /*07b0*/ 	.word	0x00004620
        /*07b4*/ 	.word	0x00000003
        /*07b8*/ 	.word	0x00000150
        /*07bc*/ 	.short	0x010a
        /*07be*/ 	.byte	0xff
	.zero		1


	//   ....[107]....
        /*07c0*/ 	.word	0x00004790
        /*07c4*/ 	.word	0x00000000
        /*07c8*/ 	.word	0x00000000
        /*07cc*/ 	.short	0x0101
        /*07ce*/ 	.byte	0xff
	.zero		1


	//   ....[108]....
        /*07d0*/ 	.word	0x00004c40
        /*07d4*/ 	.word	0x000000ff
        /*07d8*/ 	.word	0x00000148
        /*07dc*/ 	.short	0x010a
        /*07de*/ 	.byte	0x06
	.zero		1


	//   ....[109]....
        /*07e0*/ 	.word	0x00004e10
        /*07e4*/ 	.word	0x000000ff
        /*07e8*/ 	.word	0x00000130
        /*07ec*/ 	.short	0x010a
        /*07ee*/ 	.byte	0x05
	.zero		1


	//   ....[110]....
        /*07f0*/ 	.word	0x000051f0
        /*07f4*/ 	.word	0x000000ff
        /*07f8*/ 	.word	0x00000120
        /*07fc*/ 	.short	0x010b
        /*07fe*/ 	.byte	0x05
	.zero		1


	//   ....[111]....
        /*0800*/ 	.word	0x00005200
        /*0804*/ 	.word	0x000000ff
        /*0808*/ 	.word	0x00000000
        /*080c*/ 	.short	0x0101
        /*080e*/ 	.byte	0x04
	.zero		1


	//   ....[112]....
        /*0810*/ 	.word	0x00005250
        /*0814*/ 	.word	0x000000ff
        /*0818*/ 	.word	0x00000000
        /*081c*/ 	.short	0x010a
        /*081e*/ 	.byte	0x04
	.zero		1


	//   ....[113]....
        /*0820*/ 	.word	0x000052f0
        /*0824*/ 	.word	0x00000000
        /*0828*/ 	.word	0x00000000
        /*082c*/ 	.short	0x010a
        /*082e*/ 	.byte	0xff
	.zero		1


	//   ....[114]....
        /*0830*/ 	.word	0x00005540
        /*0834*/ 	.word	0x000000ff
        /*0838*/ 	.word	0x00000150
        /*083c*/ 	.short	0x010a
        /*083e*/ 	.byte	0x04
	.zero		1


	//   ....[115]....
        /*0840*/ 	.word	0x00005610
        /*0844*/ 	.word	0x000000ff
        /*0848*/ 	.word	0x00000000
        /*084c*/ 	.short	0x0101
        /*084e*/ 	.byte	0x04
	.zero		1


	//   ....[116]....
        /*0850*/ 	.word	0x00006240
        /*0854*/ 	.word	0x00000003
        /*0858*/ 	.word	0x00000120
        /*085c*/ 	.short	0x010a
        /*085e*/ 	.byte	0xff
	.zero		1


	//   ....[117]....
        /*0860*/ 	.word	0x00006330
        /*0864*/ 	.word	0x00000011
        /*0868*/ 	.word	0x00000170
        /*086c*/ 	.short	0x010a
        /*086e*/ 	.byte	0x2c
	.zero		1


	//   ....[118]....
        /*0870*/ 	.word	0x00006520
        /*0874*/ 	.word	0x00000003
        /*0878*/ 	.word	0x00000120
        /*087c*/ 	.short	0x010a
        /*087e*/ 	.byte	0xff
	.zero		1


	//   ....[119]....
        /*0880*/ 	.word	0x000068a0
        /*0884*/ 	.word	0x00000011
        /*0888*/ 	.word	0x00000170
        /*088c*/ 	.short	0x010a
        /*088e*/ 	.byte	0x2c
	.zero		1


	//   ....[120]....
        /*0890*/ 	.word	0x000084e0
        /*0894*/ 	.word	0x000000ff
        /*0898*/ 	.word	0x00000000
        /*089c*/ 	.short	0x0101
        /*089e*/ 	.byte	0x04
	.zero		1


	//   ....[121]....
        /*08a0*/ 	.word	0x000092d0
        /*08a4*/ 	.word	0x00000000
        /*08a8*/ 	.word	0x00000000
        /*08ac*/ 	.short	0x0101
        /*08ae*/ 	.byte	0xff
	.zero		1


	//   ....[122]....
        /*08b0*/ 	.word	0x00009560
        /*08b4*/ 	.word	0x00000000
        /*08b8*/ 	.word	0x000001c0
        /*08bc*/ 	.short	0x010a
        /*08be*/ 	.byte	0xff
	.zero		1


	//   ....[123]....
        /*08c0*/ 	.word	0x000095c0
        /*08c4*/ 	.word	0x00000000
        /*08c8*/ 	.word	0x00000090
        /*08cc*/ 	.short	0x010a
        /*08ce*/ 	.byte	0xff
	.zero		1


	//   ....[124]....
        /*08d0*/ 	.word	0x00009620
        /*08d4*/ 	.word	0x00000000
        /*08d8*/ 	.word	0x00000090
        /*08dc*/ 	.short	0x010a
        /*08de*/ 	.byte	0xff
	.zero		1


	//   ....[125]....
        /*08e0*/ 	.word	0x00009670
        /*08e4*/ 	.word	0x00000003
        /*08e8*/ 	.word	0x00000150
        /*08ec*/ 	.short	0x010a
        /*08ee*/ 	.byte	0xff
	.zero		1


	//   ....[126]....
        /*08f0*/ 	.word	0x000096d0
        /*08f4*/ 	.word	0x00000000
        /*08f8*/ 	.word	0x00000000
        /*08fc*/ 	.short	0x010a
        /*08fe*/ 	.byte	0xff
	.zero		1


	//   ....[127]....
        /*0900*/ 	.word	0x00009730
        /*0904*/ 	.word	0x00000000
        /*0908*/ 	.word	0x00000000
        /*090c*/ 	.short	0x010a
        /*090e*/ 	.byte	0xff
	.zero		1


	//   ....[128]....
        /*0910*/ 	.word	0x00009790
        /*0914*/ 	.word	0x00000000
        /*0918*/ 	.word	0x00000000
        /*091c*/ 	.short	0x010a
        /*091e*/ 	.byte	0xff
	.zero		1


	//   ....[129]....
        /*0920*/ 	.word	0x000097f0
        /*0924*/ 	.word	0x00000000
        /*0928*/ 	.word	0x00000000
        /*092c*/ 	.short	0x010a
        /*092e*/ 	.byte	0xff
	.zero		1


	//   ....[130]....
        /*0930*/ 	.word	0x00009850
        /*0934*/ 	.word	0x00000000
        /*0938*/ 	.word	0x00000000
        /*093c*/ 	.short	0x010a
        /*093e*/ 	.byte	0xff
	.zero		1


	//   ....[131]....
        /*0940*/ 	.word	0x000098b0
        /*0944*/ 	.word	0x00000000
        /*0948*/ 	.word	0x00000000
        /*094c*/ 	.short	0x010a
        /*094e*/ 	.byte	0xff
	.zero		1


	//   ....[132]....
        /*0950*/ 	.word	0x00009910
        /*0954*/ 	.word	0x00000000
        /*0958*/ 	.word	0x00000000
        /*095c*/ 	.short	0x010a
        /*095e*/ 	.byte	0xff
	.zero		1


	//   ....[133]....
        /*0960*/ 	.word	0x00009970
        /*0964*/ 	.word	0x00000000
        /*0968*/ 	.word	0x00000000
        /*096c*/ 	.short	0x010a
        /*096e*/ 	.byte	0xff
	.zero		1


	//   ....[134]....
        /*0970*/ 	.word	0x000099d0
        /*0974*/ 	.word	0x00000000
        /*0978*/ 	.word	0x00000000
        /*097c*/ 	.short	0x010a
        /*097e*/ 	.byte	0xff
	.zero		1


	//   ....[135]....
        /*0980*/ 	.word	0x00009a30
        /*0984*/ 	.word	0x00000000
        /*0988*/ 	.word	0x00000000
        /*098c*/ 	.short	0x010a
        /*098e*/ 	.byte	0xff
	.zero		1


	//   ....[136]....
        /*0990*/ 	.word	0x00009a90
        /*0994*/ 	.word	0x00000000
        /*0998*/ 	.word	0x00000000
        /*099c*/ 	.short	0x010a
        /*099e*/ 	.byte	0xff
	.zero		1


	//   ....[137]....
        /*09a0*/ 	.word	0x00009af0
        /*09a4*/ 	.word	0x00000000
        /*09a8*/ 	.word	0x00000000
        /*09ac*/ 	.short	0x010a
        /*09ae*/ 	.byte	0xff
	.zero		1


	//   ....[138]....
        /*09b0*/ 	.word	0x00009b50
        /*09b4*/ 	.word	0x00000000
        /*09b8*/ 	.word	0x00000000
        /*09bc*/ 	.short	0x010a
        /*09be*/ 	.byte	0xff
	.zero		1


	//   ....[139]....
        /*09c0*/ 	.word	0x00009bb0
        /*09c4*/ 	.word	0x00000000
        /*09c8*/ 	.word	0x00000000
        /*09cc*/ 	.short	0x010a
        /*09ce*/ 	.byte	0xff
	.zero		1


	//   ....[140]....
        /*09d0*/ 	.word	0x00009c10
        /*09d4*/ 	.word	0x00000000
        /*09d8*/ 	.word	0x00000000
        /*09dc*/ 	.short	0x010a
        /*09de*/ 	.byte	0xff
	.zero		1


	//   ....[141]....
        /*09e0*/ 	.word	0x00009c70
        /*09e4*/ 	.word	0x00000000
        /*09e8*/ 	.word	0x00000000
        /*09ec*/ 	.short	0x010a
        /*09ee*/ 	.byte	0xff
	.zero		1


	//   ....[142]....
        /*09f0*/ 	.word	0x00009cd0
        /*09f4*/ 	.word	0x00000000
        /*09f8*/ 	.word	0x00000000
        /*09fc*/ 	.short	0x010a
        /*09fe*/ 	.byte	0xff
	.zero		1


	//   ....[143]....
        /*0a00*/ 	.word	0x00009d20
        /*0a04*/ 	.word	0x00000002
        /*0a08*/ 	.word	0x000001b0
        /*0a0c*/ 	.short	0x010a
        /*0a0e*/ 	.byte	0xff
	.zero		1


	//   ....[144]....
        /*0a10*/ 	.word	0x00009d80
        /*0a14*/ 	.word	0x00000002
        /*0a18*/ 	.word	0x00000160
        /*0a1c*/ 	.short	0x010a
        /*0a1e*/ 	.byte	0xff
	.zero		1


	//   ....[145]....
        /*0a20*/ 	.word	0x00009dd0
        /*0a24*/ 	.word	0x00000002
        /*0a28*/ 	.word	0x00000150
        /*0a2c*/ 	.short	0x010a
        /*0a2e*/ 	.byte	0xff
	.zero		1


	//   ....[146]....
        /*0a30*/ 	.word	0x00009e30
        /*0a34*/ 	.word	0x00000000
        /*0a38*/ 	.word	0x00000160
        /*0a3c*/ 	.short	0x010a
        /*0a3e*/ 	.byte	0xff
	.zero		1


	//   ....[147]....
        /*0a40*/ 	.word	0x00009e80
        /*0a44*/ 	.word	0x00000000
        /*0a48*/ 	.word	0x00000150
        /*0a4c*/ 	.short	0x010a
        /*0a4e*/ 	.byte	0xff
	.zero		1


	//   ....[148]....
        /*0a50*/ 	.word	0x00009ee0
        /*0a54*/ 	.word	0x00000002
        /*0a58*/ 	.word	0x00000190
        /*0a5c*/ 	.short	0x010a
        /*0a5e*/ 	.byte	0xff
	.zero		1


	//   ....[149]....
        /*0a60*/ 	.word	0x00009f40
        /*0a64*/ 	.word	0x00000000
        /*0a68*/ 	.word	0x00000000
        /*0a6c*/ 	.short	0x010a
        /*0a6e*/ 	.byte	0xff
	.zero		1


	//   ....[150]....
        /*0a70*/ 	.word	0x00009fa0
        /*0a74*/ 	.word	0x00000000
        /*0a78*/ 	.word	0x00000000
        /*0a7c*/ 	.short	0x010a
        /*0a7e*/ 	.byte	0xff
	.zero		1


	//   ....[151]....
        /*0a80*/ 	.word	0x0000a000
        /*0a84*/ 	.word	0x00000000
        /*0a88*/ 	.word	0x00000000
        /*0a8c*/ 	.short	0x010a
        /*0a8e*/ 	.byte	0xff
	.zero		1


	//   ....[152]....
        /*0a90*/ 	.word	0x0000a060
        /*0a94*/ 	.word	0x00000000
        /*0a98*/ 	.word	0x00000000
        /*0a9c*/ 	.short	0x010a
        /*0a9e*/ 	.byte	0xff
	.zero		1


	//   ....[153]....
        /*0aa0*/ 	.word	0x0000a0c0
        /*0aa4*/ 	.word	0x00000000
        /*0aa8*/ 	.word	0x00000000
        /*0aac*/ 	.short	0x010a
        /*0aae*/ 	.byte	0xff
	.zero		1


	//   ....[154]....
        /*0ab0*/ 	.word	0x0000a110
        /*0ab4*/ 	.word	0x00000003
        /*0ab8*/ 	.word	0x00000150
        /*0abc*/ 	.short	0x010a
        /*0abe*/ 	.byte	0xff
	.zero		1


	//   ....[155]....
        /*0ac0*/ 	.word	0x0000a170
        /*0ac4*/ 	.word	0x00000000
        /*0ac8*/ 	.word	0x00000148
        /*0acc*/ 	.short	0x010a
        /*0ace*/ 	.byte	0xff
	.zero		1


	//   ....[156]....
        /*0ad0*/ 	.word	0x0000a1d0
        /*0ad4*/ 	.word	0x00000002
        /*0ad8*/ 	.word	0x00000130
        /*0adc*/ 	.short	0x010a
        /*0ade*/ 	.byte	0xff
	.zero		1


	//   ....[157]....
        /*0ae0*/ 	.word	0x0000a230
        /*0ae4*/ 	.word	0x00000000
        /*0ae8*/ 	.word	0x00000000
        /*0aec*/ 	.short	0x010a
        /*0aee*/ 	.byte	0xff
	.zero		1


	//   ....[158]....
        /*0af0*/ 	.word	0x0000a290
        /*0af4*/ 	.word	0x00000000
        /*0af8*/ 	.word	0x00000150
        /*0afc*/ 	.short	0x010a
        /*0afe*/ 	.byte	0xff
	.zero		1


	//   ....[159]....
        /*0b00*/ 	.word	0x0000a2e0
        /*0b04*/ 	.word	0x00000003
        /*0b08*/ 	.word	0x00000120
        /*0b0c*/ 	.short	0x010a
        /*0b0e*/ 	.byte	0xff
	.zero		1


	//   ....[160]....
        /*0b10*/ 	.word	0x0000a330
        /*0b14*/ 	.word	0x00000000
        /*0b18*/ 	.word	0x00000170
        /*0b1c*/ 	.short	0x010a
        /*0b1e*/ 	.byte	0xff
	.zero		1


	//----- nvinfo : EIATTR_NUM_MBARRIERS
	.align		4
.L_47:
        /*0b20*/ 	.byte	0x03, 0x38
        /*0b22*/ 	.short	0x003a


	//----- nvinfo : EIATTR_EXIT_INSTR_OFFSETS
	.align		4
        /*0b24*/ 	.byte	0x04, 0x1c
        /*0b26*/ 	.short	(.L_49 - .L_48)


	//   ....[0]....
.L_48:
        /*0b28*/ 	.word	0x00003060


	//   ....[1]....
        /*0b2c*/ 	.word	0x00003550


	//   ....[2]....
        /*0b30*/ 	.word	0x000035b0


	//   ....[3]....
        /*0b34*/ 	.word	0x000043b0


	//   ....[4]....
        /*0b38*/ 	.word	0x00005320


	//   ....[5]....
        /*0b3c*/ 	.word	0x00005360


	//   ....[6]....
        /*0b40*/ 	.word	0x00009470


	//   ....[7]....
        /*0b44*/ 	.word	0x000094f0


	//   ....[8]....
        /*0b48*/ 	.word	0x00009520


	//   ....[9]....
        /*0b4c*/ 	.word	0x00009550


	//----- nvinfo : EIATTR_MAX_THREADS
	.align		4
.L_49:
        /*0b50*/ 	.byte	0x04, 0x05
        /*0b52*/ 	.short	(.L_51 - .L_50)
.L_50:
        /*0b54*/ 	.word	0x00000100
        /*0b58*/ 	.word	0x00000001
        /*0b5c*/ 	.word	0x00000001


	//----- nvinfo : EIATTR_CRS_STACK_SIZE
	.align		4
.L_51:
        /*0b60*/ 	.byte	0x04, 0x1e
        /*0b62*/ 	.short	(.L_53 - .L_52)
.L_52:
        /*0b64*/ 	.word	0x00000000


	//----- nvinfo : EIATTR_CBANK_PARAM_SIZE
	.align		4
.L_53:
        /*0b68*/ 	.byte	0x03, 0x19
        /*0b6a*/ 	.short	0x0800


	//----- nvinfo : EIATTR_PARAM_CBANK
	.align		4
        /*0b6c*/ 	.byte	0x04, 0x0a
        /*0b6e*/ 	.short	(.L_55 - .L_54)
	.align		4
.L_54:
        /*0b70*/ 	.word	index@(.nv.constant0._ZN7cutlass13device_kernelINS_4gemm6kernel13GemmUniversalIN4cute5tupleIJiiiiEEENS1_10collective13CollectiveMmaINS1_35MainloopSm100TmaUmmaWarpSpecializedILi18ELi2ELi4ENS5_IJNS4_1CILi1EEESB_SB_EEEEENS5_IJNSA_ILi64EEENSA_ILi224EEENSA_ILi16EEEEEENS_10bfloat16_tENS5_IJlSB_lEEESI_SJ_NS4_8TiledMMAINS4_8MMA_AtomIJNS4_20SM100_MMA_F16BF16_SSISI_SI_fLi64ELi224ELNS4_4UMMA5MajorE0ELSO_0ELNSN_7ScaleInE0ELSP_0EEEEEENS4_6LayoutISC_NS5_IJNSA_ILi0EEEST_ST_EEEEENS5_IJNS4_10UnderscoreESW_SW_EEEEENS4_13SM90_TMA_LOADENS4_14ComposedLayoutINS4_7SwizzleILi1ELi4ELi3EEENS4_18smem_ptr_flag_bitsILi16EEENSS_INS5_IJNSA_ILi8EEESG_EEENS5_IJSG_SB_EEEEEEEvNS4_8identityESZ_S19_vS1A_EENS_8epilogue10collective18CollectiveEpilogueINS1C_23Sm100TmaWarpSpecializedILi2ELi1ELi112ELb1ELb0EEEJSH_NS5_IJNSS_ISE_SB_EENSS_ISF_SB_EEEEESI_SJ_SI_SJ_NS1C_6fusion15FusionCallbacksIS1G_NS1K_17LinearCombinationISI_fSI_fLNS_15FloatRoundStyleE2EEESH_S1J_JEEENS4_5SM1004TMEM4LOAD26SM100_TMEM_LOAD_16dp256b4xESZ_NS10_INS11_ILi2ELi4ELi3EEES14_NSS_INS5_IJS15_NSA_ILi32EEEEEENS5_IJS1V_SB_EEEEEEENS4_17SM75_U32x4_LDSM_NENS4_14SM90_TMA_STOREES1Z_NS4_17SM90_U32x4_STSM_NENS4_39AutoVectorizingCopyWithAssumedAlignmentILi128EEEEEEvvEEEEvNT_6ParamsE)
        /*0b74*/ 	.short	0x0380
        /*0b76*/ 	.short	0x0800


	//----- nvinfo : EIATTR_SW_WAR
	.align		4
.L_55:
        /*0b78*/ 	.byte	0x04, 0x36
        /*0b7a*/ 	.short	(.L_57 - .L_56)
.L_56:
        /*0b7c*/ 	.word	0x00000008
.L_57:


//--------------------- .nv.callgraph             --------------------------
	.section	.nv.callgraph,"",@"SHT_CUDA_CALLGRAPH"
	.align	4
	.sectionentsize	8
	.align		4
        /*0000*/ 	.word	0x00000000
	.align		4
        /*0004*/ 	.word	0xffffffff
	.align		4
        /*0008*/ 	.word	index@(_ZN7cutlass13device_kernelINS_4gemm6kernel13GemmUniversalIN4cute5tupleIJiiiiEEENS1_10collective13CollectiveMmaINS1_35MainloopSm100TmaUmmaWarpSpecializedILi18ELi2ELi4ENS5_IJNS4_1CILi1EEESB_SB_EEEEENS5_IJNSA_ILi64EEENSA_ILi224EEENSA_ILi16EEEEEENS_10bfloat16_tENS5_IJlSB_lEEESI_SJ_NS4_8TiledMMAINS4_8MMA_AtomIJNS4_20SM100_MMA_F16BF16_SSISI_SI_fLi64ELi224ELNS4_4UMMA5MajorE0ELSO_0ELNSN_7ScaleInE0ELSP_0EEEEEENS4_6LayoutISC_NS5_IJNSA_ILi0EEEST_ST_EEEEENS5_IJNS4_10UnderscoreESW_SW_EEEEENS4_13SM90_TMA_LOADENS4_14ComposedLayoutINS4_7SwizzleILi1ELi4ELi3EEENS4_18smem_ptr_flag_bitsILi16EEENSS_INS5_IJNSA_ILi8EEESG_EEENS5_IJSG_SB_EEEEEEEvNS4_8identityESZ_S19_vS1A_EENS_8epilogue10collective18CollectiveEpilogueINS1C_23Sm100TmaWarpSpecializedILi2ELi1ELi112ELb1ELb0EEEJSH_NS5_IJNSS_ISE_SB_EENSS_ISF_SB_EEEEESI_SJ_SI_SJ_NS1C_6fusion15FusionCallbacksIS1G_NS1K_17LinearCombinationISI_fSI_fLNS_15FloatRoundStyleE2EEESH_S1J_JEEENS4_5SM1004TMEM4LOAD26SM100_TMEM_LOAD_16dp256b4xESZ_NS10_INS11_ILi2ELi4ELi3EEES14_NSS_INS5_IJS15_NSA_ILi32EEEEEENS5_IJS1V_SB_EEEEEEENS4_17SM75_U32x4_LDSM_NENS4_14SM90_TMA_STOREES1Z_NS4_17SM90_U32x4_STSM_NENS4_39AutoVectorizingCopyWithAssumedAlignmentILi128EEEEEEvvEEEEvNT_6ParamsE)
	.align		4
        /*000c*/ 	.word	index@(__assertfail)
	.align		4
        /*0010*/ 	.word	0x00000000
	.align		4
        /*0014*/ 	.word	0xfffffffe
	.align		4
        /*0018*/ 	.word	0x00000000
	.align		4
        /*001c*/ 	.word	0xfffffffd
	.align		4
        /*0020*/ 	.word	0x00000000
	.align		4
        /*0024*/ 	.word	0xfffffffc


//--------------------- .nv.constant4             --------------------------
	.section	.nv.constant4,"a",@progbits
	.align	8
	.align		8
.nv.constant4:
        /*0000*/ 	.dword	__assertfail
	.align		8
        /*0008*/ 	.dword	__unnamed_1
	.align		8
        /*0010*/ 	.dword	__unnamed_2
	.align		8
        /*0018*/ 	.dword	_ZN40_INTERNAL_e514cfc1_4_k_cu_b4780179_124734cuda3std3__45__cpo5beginE
	.align		8
        /*0020*/ 	.dword	_ZN40_INTERNAL_e514cfc1_4_k_cu_b4780179_124734cuda3std3__45__cpo3endE
	.align		8
        /*0028*/ 	.dword	_ZN40_INTERNAL_e514cfc1_4_k_cu_b4780179_124734cuda3std3__45__cpo6cbeginE
	.align		8
        /*0030*/ 	.dword	_ZN40_INTERNAL_e514cfc1_4_k_cu_b4780179_124734cuda3std3__45__cpo4cendE
	.align		8
        /*0038*/ 	.dword	_ZN40_INTERNAL_e514cfc1_4_k_cu_b4780179_124734cuda3std3__442_GLOBAL__N__e514cfc1_4_k_cu_b4780179_124736ignoreE
	.align		8
        /*0040*/ 	.dword	_ZN40_INTERNAL_e514cfc1_4_k_cu_b4780179_124734cuda3std3__419piecewise_constructE
	.align		8
        /*0048*/ 	.dword	_ZN40_INTERNAL_e514cfc1_4_k_cu_b4780179_124734cuda3std3__48in_placeE
	.align		8
        /*0050*/ 	.dword	_ZN40_INTERNAL_e514cfc1_4_k_cu_b4780179_124734cuda3std6ranges3__45__cpo4swapE
	.align		8
        /*0058*/ 	.dword	_ZN40_INTERNAL_e514cfc1_4_k_cu_b4780179_124734cuda3std6ranges3__45__cpo9iter_moveE
	.align		8
        /*0060*/ 	.dword	_ZN40_INTERNAL_e514cfc1_4_k_cu_b4780179_124734cute7productE
	.align		8
        /*0068*/ 	.dword	_ZN40_INTERNAL_e514cfc1_4_k_cu_b4780179_124734cute1_E
	.align		8
        /*0070*/ 	.dword	$str$25
	.align		8
        /*0078*/ 	.dword	$str$26
	.align		8
        /*0080*/ 	.dword	$str$27
	.align		8
        /*0088*/ 	.dword	$str$28


//--------------------- .text._ZN7cutlass13device_kernelINS_4gemm6kernel13GemmUniversalIN4cute5tupleIJiiiiEEENS1_10collective13CollectiveMmaINS1_35MainloopSm100TmaUmmaWarpSpecializedILi18ELi2ELi4ENS5_IJNS4_1CILi1EEESB_SB_EEEEENS5_IJNSA_ILi64EEENSA_ILi224EEENSA_ILi16EEEEEENS_10bfloat16_tENS5_IJlSB_lEEESI_SJ_NS4_8TiledMMAINS4_8MMA_AtomIJNS4_20SM100_MMA_F16BF16_SSISI_SI_fLi64ELi224ELNS4_4UMMA5MajorE0ELSO_0ELNSN_7ScaleInE0ELSP_0EEEEEENS4_6LayoutISC_NS5_IJNSA_ILi0EEEST_ST_EEEEENS5_IJNS4_10UnderscoreESW_SW_EEEEENS4_13SM90_TMA_LOADENS4_14ComposedLayoutINS4_7SwizzleILi1ELi4ELi3EEENS4_18smem_ptr_flag_bitsILi16EEENSS_INS5_IJNSA_ILi8EEESG_EEENS5_IJSG_SB_EEEEEEEvNS4_8identityESZ_S19_vS1A_EENS_8epilogue10collective18CollectiveEpilogueINS1C_23Sm100TmaWarpSpecializedILi2ELi1ELi112ELb1ELb0EEEJSH_NS5_IJNSS_ISE_SB_EENSS_ISF_SB_EEEEESI_SJ_SI_SJ_NS1C_6fusion15FusionCallbacksIS1G_NS1K_17LinearCombinationISI_fSI_fLNS_15FloatRoundStyleE2EEESH_S1J_JEEENS4_5SM1004TMEM4LOAD26SM100_TMEM_LOAD_16dp256b4xESZ_NS10_INS11_ILi2ELi4ELi3EEES14_NSS_INS5_IJS15_NSA_ILi32EEEEEENS5_IJS1V_SB_EEEEEEENS4_17SM75_U32x4_LDSM_NENS4_14SM90_TMA_STOREES1Z_NS4_17SM90_U32x4_STSM_NENS4_39AutoVectorizingCopyWithAssumedAlignmentILi128EEEEEEvvEEEEvNT_6ParamsE --------------------------
	.section	.text._ZN7cutlass13device_kernelINS_4gemm6kernel13GemmUniversalIN4cute5tupleIJiiiiEEENS1_10collective13CollectiveMmaINS1_35MainloopSm100TmaUmmaWarpSpecializedILi18ELi2ELi4ENS5_IJNS4_1CILi1EEESB_SB_EEEEENS5_IJNSA_ILi64EEENSA_ILi224EEENSA_ILi16EEEEEENS_10bfloat16_tENS5_IJlSB_lEEESI_SJ_NS4_8TiledMMAINS4_8MMA_AtomIJNS4_20SM100_MMA_F16BF16_SSISI_SI_fLi64ELi224ELNS4_4UMMA5MajorE0ELSO_0ELNSN_7ScaleInE0ELSP_0EEEEEENS4_6LayoutISC_NS5_IJNSA_ILi0EEEST_ST_EEEEENS5_IJNS4_10UnderscoreESW_SW_EEEEENS4_13SM90_TMA_LOADENS4_14ComposedLayoutINS4_7SwizzleILi1ELi4ELi3EEENS4_18smem_ptr_flag_bitsILi16EEENSS_INS5_IJNSA_ILi8EEESG_EEENS5_IJSG_SB_EEEEEEEvNS4_8identityESZ_S19_vS1A_EENS_8epilogue10collective18CollectiveEpilogueINS1C_23Sm100TmaWarpSpecializedILi2ELi1ELi112ELb1ELb0EEEJSH_NS5_IJNSS_ISE_SB_EENSS_ISF_SB_EEEEESI_SJ_SI_SJ_NS1C_6fusion15FusionCallbacksIS1G_NS1K_17LinearCombinationISI_fSI_fLNS_15FloatRoundStyleE2EEESH_S1J_JEEENS4_5SM1004TMEM4LOAD26SM100_TMEM_LOAD_16dp256b4xESZ_NS10_INS11_ILi2ELi4ELi3EEES14_NSS_INS5_IJS15_NSA_ILi32EEEEEENS5_IJS1V_SB_EEEEEEENS4_17SM75_U32x4_LDSM_NENS4_14SM90_TMA_STOREES1Z_NS4_17SM90_U32x4_STSM_NENS4_39AutoVectorizingCopyWithAssumedAlignmentILi128EEEEEEvvEEEEvNT_6ParamsE,"ax",@progbits
	.align	128
.text._ZN7cutlass13device_kernelINS_4gemm6kernel13GemmUniversalIN4cute5tupleIJiiiiEEENS1_10collective13CollectiveMmaINS1_35MainloopSm100TmaUmmaWarpSpecializedILi18ELi2ELi4ENS5_IJNS4_1CILi1EEESB_SB_EEEEENS5_IJNSA_ILi64EEENSA_ILi224EEENSA_ILi16EEEEEENS_10bfloat16_tENS5_IJlSB_lEEESI_SJ_NS4_8TiledMMAINS4_8MMA_AtomIJNS4_20SM100_MMA_F16BF16_SSISI_SI_fLi64ELi224ELNS4_4UMMA5MajorE0ELSO_0ELNSN_7ScaleInE0ELSP_0EEEEEENS4_6LayoutISC_NS5_IJNSA_ILi0EEEST_ST_EEEEENS5_IJNS4_10UnderscoreESW_SW_EEEEENS4_13SM90_TMA_LOADENS4_14ComposedLayoutINS4_7SwizzleILi1ELi4ELi3EEENS4_18smem_ptr_flag_bitsILi16EEENSS_INS5_IJNSA_ILi8EEESG_EEENS5_IJSG_SB_EEEEEEEvNS4_8identityESZ_S19_vS1A_EENS_8epilogue10collective18CollectiveEpilogueINS1C_23Sm100TmaWarpSpecializedILi2ELi1ELi112ELb1ELb0EEEJSH_NS5_IJNSS_ISE_SB_EENSS_ISF_SB_EEEEESI_SJ_SI_SJ_NS1C_6fusion15FusionCallbacksIS1G_NS1K_17LinearCombinationISI_fSI_fLNS_15FloatRoundStyleE2EEESH_S1J_JEEENS4_5SM1004TMEM4LOAD26SM100_TMEM_LOAD_16dp256b4xESZ_NS10_INS11_ILi2ELi4ELi3EEES14_NSS_INS5_IJS15_NSA_ILi32EEEEEENS5_IJS1V_SB_EEEEEEENS4_17SM75_U32x4_LDSM_NENS4_14SM90_TMA_STOREES1Z_NS4_17SM90_U32x4_STSM_NENS4_39AutoVectorizingCopyWithAssumedAlignmentILi128EEEEEEvvEEEEvNT_6ParamsE:
        .type           _ZN7cutlass13device_kernelINS_4gemm6kernel13GemmUniversalIN4cute5tupleIJiiiiEEENS1_10collective13CollectiveMmaINS1_35MainloopSm100TmaUmmaWarpSpecializedILi18ELi2ELi4ENS5_IJNS4_1CILi1EEESB_SB_EEEEENS5_IJNSA_ILi64EEENSA_ILi224EEENSA_ILi16EEEEEENS_10bfloat16_tENS5_IJlSB_lEEESI_SJ_NS4_8TiledMMAINS4_8MMA_AtomIJNS4_20SM100_MMA_F16BF16_SSISI_SI_fLi64ELi224ELNS4_4UMMA5MajorE0ELSO_0ELNSN_7ScaleInE0ELSP_0EEEEEENS4_6LayoutISC_NS5_IJNSA_ILi0EEEST_ST_EEEEENS5_IJNS4_10UnderscoreESW_SW_EEEEENS4_13SM90_TMA_LOADENS4_14ComposedLayoutINS4_7SwizzleILi1ELi4ELi3EEENS4_18smem_ptr_flag_bitsILi16EEENSS_INS5_IJNSA_ILi8EEESG_EEENS5_IJSG_SB_EEEEEEEvNS4_8identityESZ_S19_vS1A_EENS_8epilogue10collective18CollectiveEpilogueINS1C_23Sm100TmaWarpSpecializedILi2ELi1ELi112ELb1ELb0EEEJSH_NS5_IJNSS_ISE_SB_EENSS_ISF_SB_EEEEESI_SJ_SI_SJ_NS1C_6fusion15FusionCallbacksIS1G_NS1K_17LinearCombinationISI_fSI_fLNS_15FloatRoundStyleE2EEESH_S1J_JEEENS4_5SM1004TMEM4LOAD26SM100_TMEM_LOAD_16dp256b4xESZ_NS10_INS11_ILi2ELi4ELi3EEES14_NSS_INS5_IJS15_NSA_ILi32EEEEEENS5_IJS1V_SB_EEEEEEENS4_17SM75_U32x4_LDSM_NENS4_14SM90_TMA_STOREES1Z_NS4_17SM90_U32x4_STSM_NENS4_39AutoVectorizingCopyWithAssumedAlignmentILi128EEEEEEvvEEEEvNT_6ParamsE,@function
        .size           _ZN7cutlass13device_kernelINS_4gemm6kernel13GemmUniversalIN4cute5tupleIJiiiiEEENS1_10collective13CollectiveMmaINS1_35MainloopSm100TmaUmmaWarpSpecializedILi18ELi2ELi4ENS5_IJNS4_1CILi1EEESB_SB_EEEEENS5_IJNSA_ILi64EEENSA_ILi224EEENSA_ILi16EEEEEENS_10bfloat16_tENS5_IJlSB_lEEESI_SJ_NS4_8TiledMMAINS4_8MMA_AtomIJNS4_20SM100_MMA_F16BF16_SSISI_SI_fLi64ELi224ELNS4_4UMMA5MajorE0ELSO_0ELNSN_7ScaleInE0ELSP_0EEEEEENS4_6LayoutISC_NS5_IJNSA_ILi0EEEST_ST_EEEEENS5_IJNS4_10UnderscoreESW_SW_EEEEENS4_13SM90_TMA_LOADENS4_14ComposedLayoutINS4_7SwizzleILi1ELi4ELi3EEENS4_18smem_ptr_flag_bitsILi16EEENSS_INS5_IJNSA_ILi8EEESG_EEENS5_IJSG_SB_EEEEEEEvNS4_8identityESZ_S19_vS1A_EENS_8epilogue10collective18CollectiveEpilogueINS1C_23Sm100TmaWarpSpecializedILi2ELi1ELi112ELb1ELb0EEEJSH_NS5_IJNSS_ISE_SB_EENSS_ISF_SB_EEEEESI_SJ_SI_SJ_NS1C_6fusion15FusionCallbacksIS1G_NS1K_17LinearCombinationISI_fSI_fLNS_15FloatRoundStyleE2EEESH_S1J_JEEENS4_5SM1004TMEM4LOAD26SM100_TMEM_LOAD_16dp256b4xESZ_NS10_INS11_ILi2ELi4ELi3EEES14_NSS_INS5_IJS15_NSA_ILi32EEEEEENS5_IJS1V_SB_EEEEEEENS4_17SM75_U32x4_LDSM_NENS4_14SM90_TMA_STOREES1Z_NS4_17SM90_U32x4_STSM_NENS4_39AutoVectorizingCopyWithAssumedAlignmentILi128EEEEEEvvEEEEvNT_6ParamsE,(.L_x_187 - _ZN7cutlass13device_kernelINS_4gemm6kernel13GemmUniversalIN4cute5tupleIJiiiiEEENS1_10collective13CollectiveMmaINS1_35MainloopSm100TmaUmmaWarpSpecializedILi18ELi2ELi4ENS5_IJNS4_1CILi1EEESB_SB_EEEEENS5_IJNSA_ILi64EEENSA_ILi224EEENSA_ILi16EEEEEENS_10bfloat16_tENS5_IJlSB_lEEESI_SJ_NS4_8TiledMMAINS4_8MMA_AtomIJNS4_20SM100_MMA_F16BF16_SSISI_SI_fLi64ELi224ELNS4_4UMMA5MajorE0ELSO_0ELNSN_7ScaleInE0ELSP_0EEEEEENS4_6LayoutISC_NS5_IJNSA_ILi0EEEST_ST_EEEEENS5_IJNS4_10UnderscoreESW_SW_EEEEENS4_13SM90_TMA_LOADENS4_14ComposedLayoutINS4_7SwizzleILi1ELi4ELi3EEENS4_18smem_ptr_flag_bitsILi16EEENSS_INS5_IJNSA_ILi8EEESG_EEENS5_IJSG_SB_EEEEEEEvNS4_8identityESZ_S19_vS1A_EENS_8epilogue10collective18CollectiveEpilogueINS1C_23Sm100TmaWarpSpecializedILi2ELi1ELi112ELb1ELb0EEEJSH_NS5_IJNSS_ISE_SB_EENSS_ISF_SB_EEEEESI_SJ_SI_SJ_NS1C_6fusion15FusionCallbacksIS1G_NS1K_17LinearCombinationISI_fSI_fLNS_15FloatRoundStyleE2EEESH_S1J_JEEENS4_5SM1004TMEM4LOAD26SM100_TMEM_LOAD_16dp256b4xESZ_NS10_INS11_ILi2ELi4ELi3EEES14_NSS_INS5_IJS15_NSA_ILi32EEEEEENS5_IJS1V_SB_EEEEEEENS4_17SM75_U32x4_LDSM_NENS4_14SM90_TMA_STOREES1Z_NS4_17SM90_U32x4_STSM_NENS4_39AutoVectorizingCopyWithAssumedAlignmentILi128EEEEEEvvEEEEvNT_6ParamsE)
        .other          _ZN7cutlass13device_kernelINS_4gemm6kernel13GemmUniversalIN4cute5tupleIJiiiiEEENS1_10collective13CollectiveMmaINS1_35MainloopSm100TmaUmmaWarpSpecializedILi18ELi2ELi4ENS5_IJNS4_1CILi1EEESB_SB_EEEEENS5_IJNSA_ILi64EEENSA_ILi224EEENSA_ILi16EEEEEENS_10bfloat16_tENS5_IJlSB_lEEESI_SJ_NS4_8TiledMMAINS4_8MMA_AtomIJNS4_20SM100_MMA_F16BF16_SSISI_SI_fLi64ELi224ELNS4_4UMMA5MajorE0ELSO_0ELNSN_7ScaleInE0ELSP_0EEEEEENS4_6LayoutISC_NS5_IJNSA_ILi0EEEST_ST_EEEEENS5_IJNS4_10UnderscoreESW_SW_EEEEENS4_13SM90_TMA_LOADENS4_14ComposedLayoutINS4_7SwizzleILi1ELi4ELi3EEENS4_18smem_ptr_flag_bitsILi16EEENSS_INS5_IJNSA_ILi8EEESG_EEENS5_IJSG_SB_EEEEEEEvNS4_8identityESZ_S19_vS1A_EENS_8epilogue10collective18CollectiveEpilogueINS1C_23Sm100TmaWarpSpecializedILi2ELi1ELi112ELb1ELb0EEEJSH_NS5_IJNSS_ISE_SB_EENSS_ISF_SB_EEEEESI_SJ_SI_SJ_NS1C_6fusion15FusionCallbacksIS1G_NS1K_17LinearCombinationISI_fSI_fLNS_15FloatRoundStyleE2EEESH_S1J_JEEENS4_5SM1004TMEM4LOAD26SM100_TMEM_LOAD_16dp256b4xESZ_NS10_INS11_ILi2ELi4ELi3EEES14_NSS_INS5_IJS15_NSA_ILi32EEEEEENS5_IJS1V_SB_EEEEEEENS4_17SM75_U32x4_LDSM_NENS4_14SM90_TMA_STOREES1Z_NS4_17SM90_U32x4_STSM_NENS4_39AutoVectorizingCopyWithAssumedAlignmentILi128EEEEEEvvEEEEvNT_6ParamsE,@"STO_CUDA_ENTRY STV_DEFAULT"
_ZN7cutlass13device_kernelINS_4gemm6kernel13GemmUniversalIN4cute5tupleIJiiiiEEENS1_10collective13CollectiveMmaINS1_35MainloopSm100TmaUmmaWarpSpecializedILi18ELi2ELi4ENS5_IJNS4_1CILi1EEESB_SB_EEEEENS5_IJNSA_ILi64EEENSA_ILi224EEENSA_ILi16EEEEEENS_10bfloat16_tENS5_IJlSB_lEEESI_SJ_NS4_8TiledMMAINS4_8MMA_AtomIJNS4_20SM100_MMA_F16BF16_SSISI_SI_fLi64ELi224ELNS4_4UMMA5MajorE0ELSO_0ELNSN_7ScaleInE0ELSP_0EEEEEENS4_6LayoutISC_NS5_IJNSA_ILi0EEEST_ST_EEEEENS5_IJNS4_10UnderscoreESW_SW_EEEEENS4_13SM90_TMA_LOADENS4_14ComposedLayoutINS4_7SwizzleILi1ELi4ELi3EEENS4_18smem_ptr_flag_bitsILi16EEENSS_INS5_IJNSA_ILi8EEESG_EEENS5_IJSG_SB_EEEEEEEvNS4_8identityESZ_S19_vS1A_EENS_8epilogue10collective18CollectiveEpilogueINS1C_23Sm100TmaWarpSpecializedILi2ELi1ELi112ELb1ELb0EEEJSH_NS5_IJNSS_ISE_SB_EENSS_ISF_SB_EEEEESI_SJ_SI_SJ_NS1C_6fusion15FusionCallbacksIS1G_NS1K_17LinearCombinationISI_fSI_fLNS_15FloatRoundStyleE2EEESH_S1J_JEEENS4_5SM1004TMEM4LOAD26SM100_TMEM_LOAD_16dp256b4xESZ_NS10_INS11_ILi2ELi4ELi3EEES14_NSS_INS5_IJS15_NSA_ILi32EEEEEENS5_IJS1V_SB_EEEEEEENS4_17SM75_U32x4_LDSM_NENS4_14SM90_TMA_STOREES1Z_NS4_17SM90_U32x4_STSM_NENS4_39AutoVectorizingCopyWithAssumedAlignmentILi128EEEEEEvvEEEEvNT_6ParamsE:
[----:B------:R-:W1:Y:S01]  /*0000*/  LDC R1, c[0x0][0x37c] ;  /* 0x0000df00ff017b82 */ /* 0x000e620000000800 */
[----:B------:R-:W2:Y:S01]  /*0010*/  S2R R2, SR_TID.X ;  /* 0x0000000000027919 */ /* 0x000ea20000002100 */
[----:B------:R-:W3:Y:S01]  /*0020*/  LDCU.64 UR8, c[0x0][0x890] ;  /* 0x00011200ff0877ac */ /* 0x000ee20008000a00 */
[----:B------:R-:W-:Y:S02]  /*0030*/  PRMT R234, RZ, 0x7610, R234 ;  /* 0x00007610ffea7816 */ /* 0x000fe400000000ea */
[----:B------:R-:W-:Y:S01]  /*0040*/  ELECT P3, URZ, PT ;  /* 0x0000000000ff782f */ /* 0x000fe20003860000 */
[----:B---3--:R-:W-:-:S04]  /*0050*/  UISETP.NE.U32.AND UP0, UPT, UR8, URZ, UPT ;  /* 0x000000ff0800728c */ /* 0x008fc8000bf05070 */
[----:B------:R-:W-:Y:S01]  /*0060*/  UISETP.NE.AND.EX UP0, UPT, UR9, URZ, UPT, UP0 ;  /* 0x000000ff0900728c */ /* 0x000fe2000bf05300 */
[----:B--2---:R-:W-:-:S05]  /*0070*/  SHF.R.U32.HI R235, RZ, 0x5, R2 ;  /* 0x00000005ffeb7819 */ /* 0x004fca0000011602 */
[----:B------:R-:W2:Y:S02]  /*0080*/  SHFL.IDX PT, R0, R235, RZ, 0x1f ;  /* 0x00001fffeb007589 */ /* 0x000ea400000e0000 */
[----:B--2---:R-:W-:Y:S01]  /*0090*/  R2UR UR18, R0 ;  /* 0x00000000001272ca */ /* 0x004fe200000e0000 */
[----:B-1----:R-:W-:-:S14]  /*00a0*/  BRA.U UP0, `(.L_x_0) ;  /* 0x0000000100307547 */ /* 0x002fdc000b800000 */
[----:B------:R-:W1:Y:S02]  /*00b0*/  LDCU.64 UR4, c[0x0][0x888] ;  /* 0x00011100ff0477ac */ /* 0x000e640008000a00 */
[----:B-1----:R-:W-:-:S04]  /*00c0*/  UISETP.NE.U32.AND UP0, UPT, UR4, URZ, UPT ;  /* 0x000000ff0400728c */ /* 0x002fc8000bf05070 */
[----:B------:R-:W-:-:S09]  /*00d0*/  UISETP.NE.AND.EX UP0, UPT, UR5, URZ, UPT, UP0 ;  /* 0x000000ff0500728c */ /* 0x000fd2000bf05300 */
[----:B------:R-:W-:Y:S05]  /*00e0*/  BRA.U !UP0, `(.L_x_1) ;  /* 0x0000000108147547 */ /* 0x000fea000b800000 */
[----:B------:R-:W1:Y:S01]  /*00f0*/  LDC.64 R4, c[0x0][0x888] ;  /* 0x00022200ff047b82 */ /* 0x000e620000000a00 */
[----:B------:R-:W1:Y:S02]  /*0100*/  LDCU.64 UR4, c[0x0][0x358] ;  /* 0x00006b00ff0477ac */ /* 0x000e640008000a00 */
[----:B-1----:R1:W5:Y:S01]  /*0110*/  LDG.E R121, desc[UR4][R4.64] ;  /* 0x0000000404797981 */ /* 0x002362000c1e1900 */
[----:B------:R-:W-:Y:S01]  /*0120*/  HFMA2 R234, -RZ, RZ, 0, 5.9604644775390625e-08 ;  /* 0x00000001ffea7431 */ /* 0x000fe200000001ff */
[----:B------:R-:W-:Y:S05]  /*0130*/  BRA `(.L_x_0) ;  /* 0x00000000000c7947 */ /* 0x000fea0003800000 */
.L_x_1:
[----:B------:R-:W1:Y:S01]  /*0140*/  LDCU UR4, c[0x0][0x880] ;  /* 0x00011000ff0477ac */ /* 0x000e620008000800 */
[----:B------:R-:W-:Y:S01]  /*0150*/  HFMA2 R234, -RZ, RZ, 0, 5.9604644775390625e-08 ;  /* 0x00000001ffea7431 */ /* 0x000fe200000001ff */
[----:B-1----:R-:W-:-:S07]  /*0160*/  MOV R121, UR4 ;  /* 0x0000000400797c02 */ /* 0x002fce0008000f00 */
.L_x_0:
[----:B------:R-:W2:Y:S02]  /*0170*/  LDCU.64 UR4, c[0x0][0x8b0] ;  /* 0x00011600ff0477ac */ /* 0x000ea40008000a00 */
[----:B--2---:R-:W-:-:S04]  /*0180*/  UISETP.NE.U32.AND UP0, UPT, UR4, URZ, UPT ;  /* 0x000000ff0400728c */ /* 0x004fc8000bf05070 */
[----:B------:R-:W-:-:S09]  /*0190*/  UISETP.NE.AND.EX UP0, UPT, UR5, URZ, UPT, UP0 ;  /* 0x000000ff0500728c */ /* 0x000fd2000bf05300 */
[----:B------:R-:W-:Y:S05]  /*01a0*/  BRA.U UP0, `(.L_x_2) ;  /* 0x0000000100287547 */ /* 0x000fea000b800000 */
[----:B------:R-:W2:Y:S02]  /*01b0*/  LDCU.64 UR4, c[0x0][0x8a8] ;  /* 0x00011500ff0477ac */ /* 0x000ea40008000a00 */
[----:B--2---:R-:W-:-:S04]  /*01c0*/  UISETP.NE.U32.AND UP0, UPT, UR4, URZ, UPT ;  /* 0x000000ff0400728c */ /* 0x004fc8000bf05070 */
[----:B------:R-:W-:-:S09]  /*01d0*/  UISETP.NE.AND.EX UP0, UPT, UR5, URZ, UPT, UP0 ;  /* 0x000000ff0500728c */ /* 0x000fd2000bf05300 */
[----:B------:R-:W-:Y:S05]  /*01e0*/  BRA.U !UP0, `(.L_x_3) ;  /* 0x0000000108107547 */ /* 0x000fea000b800000 */
[----:B-1----:R-:W1:Y:S01]  /*01f0*/  LDC.64 R4, c[0x0][0x8a8] ;  /* 0x00022a00ff047b82 */ /* 0x002e620000000a00 */
[----:B------:R-:W1:Y:S02]  /*0200*/  LDCU.64 UR4, c[0x0][0x358] ;  /* 0x00006b00ff0477ac */ /* 0x000e640008000a00 */
[----:B-1----:R2:W5:Y:S01]  /*0210*/  LDG.E R120, desc[UR4][R4.64] ;  /* 0x0000000404787981 */ /* 0x002562000c1e1900 */
[----:B------:R-:W-:Y:S05]  /*0220*/  BRA `(.L_x_2) ;  /* 0x0000000000087947 */ /* 0x000fea0003800000 */
.L_x_3:
[----:B------:R-:W2:Y:S02]  /*0230*/  LDCU UR4, c[0x0][0x8a0] ;  /* 0x00011400ff0477ac */ /* 0x000ea40008000800 */
[----:B--2---:R-:W-:Y:S02]  /*0240*/  MOV R120, UR4 ;  /* 0x0000000400787c02 */ /* 0x004fe40008000f00 */
.L_x_2:
[----:B-12---:R-:W-:Y:S01]  /*0250*/  IMAD.U32 R4, RZ, RZ, UR18 ;  /* 0x00000012ff047e24 */ /* 0x006fe2000f8e00ff */
[----:B------:R-:W-:Y:S04]  /*0260*/  BSSY.RECONVERGENT B0, `(.L_x_4) ;  /* 0x000000c000007945 */ /* 0x000fe80003800200 */
[C---:B------:R-:W-:Y:S02]  /*0270*/  ISETP.NE.OR P1, PT, R4.reuse, 0x1, !P3 ;  /* 0x000000010400780c */ /* 0x040fe40005f25670 */
[----:B------:R-:W-:-:S11]  /*0280*/  ISETP.NE.OR P0, PT, R4, 0x3, !P3 ;  /* 0x000000030400780c */ /* 0x000fd60005f05670 */
[----:B------:R-:W-:Y:S05]  /*0290*/  @P1 BRA `(.L_x_5) ;  /* 0x0000000000201947 */ /* 0x000fea0003800000 */
[----:B------:R-:W1:Y:S02]  /*02a0*/  LDCU.64 UR4, c[0x0][0x348] ;  /* 0x00006900ff0477ac */ /* 0x000e640008000a00 */
[----:B-1----:R-:W-:Y:S02]  /*02b0*/  UIADD3 UR6, UP1, UPT, UR4, 0x80, URZ ;  /* 0x0000008004067890 */ /* 0x002fe4000ff3e0ff */
[----:B------:R-:W-:Y:S02]  /*02c0*/  UIADD3 UR4, UP0, UPT, UR4, 0x180, URZ ;  /* 0x0000018004047890 */ /* 0x000fe4000ff1e0ff */
[----:B------:R-:W-:Y:S02]  /*02d0*/  UIADD3.X UR7, UPT, UPT, URZ, UR5, URZ, UP1, !UPT ;  /* 0x00000005ff077290 */ /* 0x000fe40008ffe4ff */
[----:B------:R-:W-:-:S07]  /*02e0*/  UIADD3.X UR5, UPT, UPT, URZ, UR5, URZ, UP0, !UPT ;  /* 0x00000005ff057290 */ /* 0x000fce00087fe4ff */
[----:B------:R1:W-:Y:S02]  /*02f0*/  UTMACCTL.PF [UR6] ;  /* 0x00000000060079b9 */ /* 0x0003e40008040000 */
[----:B------:R1:W-:Y:S02]  /*0300*/  UTMACCTL.PF [UR4] ;  /* 0x00000000040079b9 */ /* 0x0003e40008040000 */
[----:B-1----:R-:W-:Y:S01]  /*0310*/  NOP ;  /* 0x0000000000007918 */ /* 0x002fe20000000000 */
.L_x_5:
[----:B------:R-:W-:Y:S05]  /*0320*/  BSYNC.RECONVERGENT B0 ;  /* 0x0000000000007941 */ /* 0x000fea0003800200 */
.L_x_4:
[----:B------:R-:W-:Y:S04]  /*0330*/  BSSY.RECONVERGENT B0, `(.L_x_6) ;  /* 0x000000a000007945 */ /* 0x000fe80003800200 */
        /* <DEDUP_REMOVED lines=9> */
.L_x_7:
[----:B------:R-:W-:Y:S05]  /*03d0*/  BSYNC.RECONVERGENT B0 ;  /* 0x0000000000007941 */ /* 0x000fea0003800200 */
.L_x_6:
[----:B------:R-:W1:Y:S01]  /*03e0*/  LDCU.64 UR4, c[0x0][0x888] ;  /* 0x00011100ff0477ac */ /* 0x000e620008000a00 */
[----:B------:R-:W-:Y:S02]  /*03f0*/  UISETP.EQ.U32.AND UP1, UPT, UR8, URZ, UPT ;  /* 0x000000ff0800728c */ /* 0x000fe4000bf22070 */
[----:B------:R-:W-:Y:S02]  /*0400*/  UPLOP3.LUT UP3, UPT, UPT, UPT, UPT, 0x80, 0x8 ;  /* 0x000000000008789c */ /* 0x000fe40003f6f070 */
[----:B-1----:R-:W-:-:S04]  /*0410*/  UISETP.NE.U32.AND UP0, UPT, UR4, URZ, UPT ;  /* 0x000000ff0400728c */ /* 0x002fc8000bf05070 */
[----:B------:R-:W-:-:S04]  /*0420*/  UISETP.NE.AND.EX UP2, UPT, UR5, URZ, UPT, UP0 ;  /* 0x000000ff0500728c */ /* 0x000fc8000bf45300 */
[----:B------:R-:W-:-:S04]  /*0430*/  UISETP.EQ.OR.EX UP4, UPT, UR9, URZ, !UP2, UP1 ;  /* 0x000000ff0900728c */ /* 0x000fc8000d782710 */
[----:B------:R-:W-:-:S06]  /*0440*/  UP2UR UR4, UPR, URZ, 0x10 ;  /* 0x00000010ff047883 */ /* 0x000fcc0008000000 */
[----:B------:R-:W-:Y:S01]  /*0450*/  MOV R236, UR4 ;  /* 0x0000000400ec7c02 */ /* 0x000fe20008000f00 */
[----:B------:R-:W-:Y:S06]  /*0460*/  BRA.U !UP4, `(.L_x_8) ;  /* 0x000000010c207547 */ /* 0x000fec000b800000 */
[----:B------:R-:W-:Y:S01]  /*0470*/  UISETP.NE.U32.AND UP1, UPT, UR8, URZ, UPT ;  /* 0x000000ff0800728c */ /* 0x000fe2000bf25070 */
[----:B-----5:R-:W-:Y:S01]  /*0480*/  FSETP.NEU.AND P0, PT, R121, RZ, PT ;  /* 0x000000ff7900720b */ /* 0x020fe20003f0d000 */
[----:B------:R-:W-:Y:S02]  /*0490*/  USEL UR4, URZ, 0xffffffff, UP2 ;  /* 0xffffffffff047887 */ /* 0x000fe40009000000 */
[----:B------:R-:W-:-:S10]  /*04a0*/  UISETP.NE.AND.EX UP1, UPT, UR9, URZ, UPT, UP1 ;  /* 0x000000ff0900728c */ /* 0x000fd4000bf25310 */
[----:B------:R-:W-:Y:S01]  /*04b0*/  VOTEU.ANY UP0, P0 ;  /* 0x0000000000ff7886 */ /* 0x000fe20000000100 */
[----:B------:R-:W-:-:S04]  /*04c0*/  @!UP1 USEL UR4, URZ, 0xffffffff, UP0 ;  /* 0xffffffffff049887 */ /* 0x000fc80008000000 */
[----:B------:R-:W-:-:S04]  /*04d0*/  ULOP3.LUT UR4, UR4, 0x1, URZ, 0xc0, !UPT ;  /* 0x0000000104047892 */ /* 0x000fc8000f8ec0ff */
[----:B------:R-:W-:-:S11]  /*04e0*/  UISETP.NE.U32.AND UP3, UPT, UR4, 0x1, UPT ;  /* 0x000000010400788c */ /* 0x000fd6000bf65070 */
.L_x_8:
[----:B------:R-:W1:Y:S01]  /*04f0*/  SHFL.IDX PT, R0, R235, RZ, 0x1f ;  /* 0x00001fffeb007589 */ /* 0x000e6200000e0000 */
[----:B------:R-:W-:-:S04]  /*0500*/  UISETP.NE.AND UP0, UPT, UR18, 0x2, UPT ;  /* 0x000000021200788c */ /* 0x000fc8000bf05270 */
[----:B------:R-:W-:Y:S01]  /*0510*/  USEL UR53, URZ, 0x1, UP0 ;  /* 0x00000001ff357887 */ /* 0x000fe20008000000 */
[----:B-1----:R-:W-:-:S13]  /*0520*/  ISETP.NE.AND P0, PT, R0, RZ, PT ;  /* 0x000000ff0000720c */ /* 0x002fda0003f05270 */
[----:B------:R-:W-:Y:S05]  /*0530*/  @P0 BRA `(.L_x_9) ;  /* 0x0000000000c40947 */ /* 0x000fea0003800000 */
[----:B------:R-:W-:Y:S01]  /*0540*/  ELECT P0, URZ, PT ;  /* 0x0000000000ff782f */ /* 0x000fe20003800000 */
[----:B------:R-:W-:-:S12]  /*0550*/  BSSY.RECONVERGENT B0, `(.L_x_9) ;  /* 0x000002f000007945 */ /* 0x000fd80003800200 */
[----:B------:R-:W-:Y:S05]  /*0560*/  @!P0 BRA `(.L_x_10) ;  /* 0x0000000000b48947 */ /* 0x000fea0003800000 */
[----:B------:R-:W1:Y:S01]  /*0570*/  S2UR UR4, SR_CgaCtaId ;  /* 0x00000000000479c3 */ /* 0x000e620000008800 */
[----:B------:R-:W-:Y:S01]  /*0580*/  UMOV UR5, 0x400 ;  /* 0x0000040000057882 */ /* 0x000fe20000000000 */
[----:B------:R-:W-:Y:S02]  /*0590*/  UMOV UR6, 0x1 ;  /* 0x0000000100067882 */ /* 0x000fe40000000000 */
[----:B------:R-:W-:-:S04]  /*05a0*/  UIADD3 UR6, UPT, UPT, -UR6, 0x100000, URZ ;  /* 0x0010000006067890 */ /* 0x000fc8000fffe1ff */
[----:B------:R-:W-:Y:S02]  /*05b0*/  USHF.L.U32 UR7, UR6, 0xb, URZ ;  /* 0x0000000b06077899 */ /* 0x000fe400080006ff */
[----:B------:R-:W-:Y:S02]  /*05c0*/  USHF.L.U32 UR6, UR6, 0x1, URZ ;  /* 0x0000000106067899 */ /* 0x000fe400080006ff */
[----:B-1----:R-:W-:Y:S01]  /*05d0*/  ULEA UR4, UR4, UR5, 0x18 ;  /* 0x0000000504047291 */ /* 0x002fe2000f8ec0ff */
[----:B------:R-:W1:Y:S11]  /*05e0*/  FENCE.VIEW.ASYNC.S ;  /* 0x00000000000073c6 */ /* 0x000e760000000000 */
[----:B-1----:R1:W2:Y:S01]  /*05f0*/  SYNCS.EXCH.64 URZ, [UR4], UR6 ;  /* 0x0000000604ff75b2 */ /* 0x0022a20008000100 */
[----:B------:R1:W3:Y:S01]  /*0600*/  SYNCS.EXCH.64 URZ, [UR4+0x90], UR6 ;  /* 0x0000900604ff75b2 */ /* 0x0002e20008000100 */
[----:B------:R1:W4:Y:S01]  /*0610*/  SYNCS.EXCH.64 URZ, [UR4+0x8], UR6 ;  /* 0x0000080604ff75b2 */ /* 0x0003220008000100 */
[----:B------:R1:W1:Y:S01]  /*0620*/  SYNCS.EXCH.64 URZ, [UR4+0x98], UR6 ;  /* 0x0000980604ff75b2 */ /* 0x0002620008000100 */
        /* <DEDUP_REMOVED lines=32> */
[----:B--234-:R-:W-:Y:S01]  /*0830*/  NOP ;  /* 0x0000000000007918 */ /* 0x01cfe20000000000 */
.L_x_10:
[----:B-1----:R-:W-:Y:S05]  /*0840*/  BSYNC.RECONVERGENT B0 ;  /* 0x0000000000007941 */ /* 0x002fea0003800200 */
.L_x_9:
[----:B------:R-:W1:Y:S01]  /*0850*/  SHFL.IDX PT, R0, R235, RZ, 0x1f ;  /* 0x00001fffeb007589 */ /* 0x000e6200000e0000 */
[----:B------:R-:W-:Y:S01]  /*0860*/  NOP ;  /* 0x0000000000007918 */ /* 0x000fe20000000000 */
[----:B-1----:R-:W-:-:S13]  /*0870*/  ISETP.NE.AND P0, PT, R0, 0x1, PT ;  /* 0x000000010000780c */ /* 0x002fda0003f05270 */
[----:B------:R-:W-:Y:S05]  /*0880*/  @P0 BRA `(.L_x_11) ;  /* 0x0000000000480947 */ /* 0x000fea0003800000 */
[----:B------:R-:W1:Y:S01]  /*0890*/  S2UR UR4, SR_CgaCtaId ;  /* 0x00000000000479c3 */ /* 0x000e620000008800 */
[----:B------:R-:W-:Y:S01]  /*08a0*/  UMOV UR5, 0x400 ;  /* 0x0000040000057882 */ /* 0x000fe20000000000 */
[----:B------:R-:W-:Y:S01]  /*08b0*/  UMOV UR8, 0x20 ;  /* 0x0000002000087882 */ /* 0x000fe20000000000 */
[----:B------:R-:W-:Y:S01]  /*08c0*/  UMOV UR6, 0x80 ;  /* 0x0000008000067882 */ /* 0x000fe20000000000 */
[----:B------:R-:W-:-:S04]  /*08d0*/  UIADD3 UR8, UPT, UPT, -UR8, 0x100000, URZ ;  /* 0x0010000008087890 */ /* 0x000fc8000fffe1ff */
[----:B------:R-:W-:Y:S02]  /*08e0*/  USHF.L.U32 UR9, UR8, 0xb, URZ ;  /* 0x0000000b08097899 */ /* 0x000fe400080006ff */
[----:B------:R-:W-:Y:S02]  /*08f0*/  USHF.L.U32 UR8, UR8, 0x1, URZ ;  /* 0x0000000108087899 */ /* 0x000fe400080006ff */
[----:B------:R-:W-:-:S04]  /*0900*/  UIADD3 UR6, UPT, UPT, -UR6, 0x100000, URZ ;  /* 0x0010000006067890 */ /* 0x000fc8000fffe1ff */
[----:B------:R-:W-:Y:S02]  /*0910*/  USHF.L.U32 UR7, UR6, 0xb, URZ ;  /* 0x0000000b06077899 */ /* 0x000fe400080006ff */
[----:B------:R-:W-:Y:S01]  /*0920*/  USHF.L.U32 UR6, UR6, 0x1, URZ ;  /* 0x0000000106067899 */ /* 0x000fe200080006ff */
[----:B------:R-:W-:Y:S01]  /*0930*/  ELECT P0, URZ, PT ;  /* 0x0000000000ff782f */ /* 0x000fe20003800000 */
[----:B-1----:R-:W-:Y:S01]  /*0940*/  ULEA UR4, UR4, UR5, 0x18 ;  /* 0x0000000504047291 */ /* 0x002fe2000f8ec0ff */
[----:B------:R-:W1:Y:S11]  /*0950*/  FENCE.VIEW.ASYNC.S ;  /* 0x00000000000073c6 */ /* 0x000e760000000000 */
[----:B-1----:R1:W2:Y:S01]  /*0960*/  SYNCS.EXCH.64 URZ, [UR4+0x120], UR8 ;  /* 0x0001200804ff75b2 */ /* 0x0022a20008000100 */
[----:B------:R1:W3:Y:S01]  /*0970*/  SYNCS.EXCH.64 URZ, [UR4+0x130], UR6 ;  /* 0x0001300604ff75b2 */ /* 0x0002e20008000100 */
[----:B------:R1:W4:Y:S01]  /*0980*/  SYNCS.EXCH.64 URZ, [UR4+0x128], UR8 ;  /* 0x0001280804ff75b2 */ /* 0x0003220008000100 */
[----:B------:R1:W1:Y:S01]  /*0990*/  SYNCS.EXCH.64 URZ, [UR4+0x138], UR6 ;  /* 0x0001380604ff75b2 */ /* 0x0002620008000100 */
[----:B------:R-:W-:Y:S01]  /*09a0*/  NOP ;  /* 0x0000000000007918 */ /* 0x000fe20000000000 */
.L_x_11:
[----:B------:R-:W2:Y:S01]  /*09b0*/  SHFL.IDX PT, R0, R235, RZ, 0x1f ;  /* 0x00001fffeb007589 */ /* 0x000ea200000e0000 */
[----:B------:R-:W-:Y:S01]  /*09c0*/  NOP ;  /* 0x0000000000007918 */ /* 0x000fe20000000000 */
[----:B--2---:R-:W-:-:S13]  /*09d0*/  ISETP.NE.AND P0, PT, R0, 0x3, PT ;  /* 0x000000030000780c */ /* 0x004fda0003f05270 */
[----:B------:R-:W-:Y:S05]  /*09e0*/  @P0 BRA `(.L_x_12) ;  /* 0x0000000000300947 */ /* 0x000fea0003800000 */
[----:B-1----:R-:W1:Y:S01]  /*09f0*/  S2UR UR4, SR_CgaCtaId ;  /* 0x00000000000479c3 */ /* 0x002e620000008800 */
[----:B------:R-:W-:Y:S01]  /*0a00*/  UMOV UR6, 0x400 ;  /* 0x0000040000067882 */ /* 0x000fe20000000000 */
[----:B------:R-:W-:Y:S01]  /*0a10*/  UMOV UR5, 0x20 ;  /* 0x0000002000057882 */ /* 0x000fe20000000000 */
[----:B------:R-:W-:Y:S01]  /*0a20*/  ELECT P0, URZ, PT ;  /* 0x0000000000ff782f */ /* 0x000fe20003800000 */
[----:B-1----:R-:W-:Y:S02]  /*0a30*/  ULEA UR6, UR4, UR6, 0x18 ;  /* 0x0000000604067291 */ /* 0x002fe4000f8ec0ff */
[----:B------:R-:W-:-:S04]  /*0a40*/  UIADD3 UR4, UPT, UPT, -UR5, 0x100000, URZ ;  /* 0x0010000005047890 */ /* 0x000fc8000fffe1ff */
[----:B------:R-:W-:Y:S02]  /*0a50*/  USHF.L.U32 UR5, UR4, 0xb, URZ ;  /* 0x0000000b04057899 */ /* 0x000fe400080006ff */
[----:B------:R-:W-:Y:S01]  /*0a60*/  USHF.L.U32 UR4, UR4, 0x1, URZ ;  /* 0x0000000104047899 */ /* 0x000fe200080006ff */
[----:B------:R-:W1:Y:S11]  /*0a70*/  FENCE.VIEW.ASYNC.S ;  /* 0x00000000000073c6 */ /* 0x000e760000000000 */
[----:B-1----:R2:W1:Y:S01]  /*0a80*/  SYNCS.EXCH.64 URZ, [UR6+0x140], UR4 ;  /* 0x0001400406ff75b2 */ /* 0x0024620008000100 */
[----:B------:R2:W1:Y:S02]  /*0a90*/  SYNCS.EXCH.64 URZ, [UR6+0x148], UR4 ;  /* 0x0001480406ff75b2 */ /* 0x0004640008000100 */
[----:B--2---:R-:W-:Y:S01]  /*0aa0*/  NOP ;  /* 0x0000000000007918 */ /* 0x004fe20000000000 */
.L_x_12:
[----:B------:R-:W2:Y:S01]  /*0ab0*/  SHFL.IDX PT, R0, R235, RZ, 0x1f ;  /* 0x00001fffeb007589 */ /* 0x000ea200000e0000 */
[----:B------:R-:W-:Y:S01]  /*0ac0*/  NOP ;  /* 0x0000000000007918 */ /* 0x000fe20000000000 */
[----:B--2---:R-:W-:-:S13]  /*0ad0*/  ISETP.NE.AND P0, PT, R0, 0x4, PT ;  /* 0x000000040000780c */ /* 0x004fda0003f05270 */
[----:B------:R-:W-:Y:S05]  /*0ae0*/  @P0 BRA `(.L_x_13) ;  /* 0x00000000004c0947 */ /* 0x000fea0003800000 */
[----:B-1----:R-:W1:Y:S01]  /*0af0*/  S2UR UR6, SR_CgaCtaId ;  /* 0x00000000000679c3 */ /* 0x002e620000008800 */
[----:B------:R-:W-:Y:S01]  /*0b00*/  UMOV UR4, 0x100 ;  /* 0x0000010000047882 */ /* 0x000fe20000000000 */
[----:B------:R-:W-:Y:S01]  /*0b10*/  UMOV UR5, 0x400 ;  /* 0x0000040000057882 */ /* 0x000fe20000000000 */
[----:B------:R-:W-:Y:S01]  /*0b20*/  USEL UR4, UR4, 0xe0, UP3 ;  /* 0x000000e004047887 */ /* 0x000fe20009800000 */
[----:B------:R-:W-:Y:S01]  /*0b30*/  UMOV UR8, 0x1 ;  /* 0x0000000100087882 */ /* 0x000fe20000000000 */
[----:B------:R-:W-:Y:S01]  /*0b40*/  ELECT P0, URZ, PT ;  /* 0x0000000000ff782f */ /* 0x000fe20003800000 */
[----:B------:R-:W-:-:S04]  /*0b50*/  UIADD3 UR8, UPT, UPT, -UR8, 0x100000, URZ ;  /* 0x0010000008087890 */ /* 0x000fc8000fffe1ff */
[----:B------:R-:W-:Y:S02]  /*0b60*/  USHF.L.U32 UR9, UR8, 0xb, URZ ;  /* 0x0000000b08097899 */ /* 0x000fe400080006ff */
[----:B------:R-:W-:Y:S02]  /*0b70*/  USHF.L.U32 UR8, UR8, 0x1, URZ ;  /* 0x0000000108087899 */ /* 0x000fe400080006ff */
[----:B-1----:R-:W-:Y:S02]  /*0b80*/  ULEA UR6, UR6, UR5, 0x18 ;  /* 0x0000000506067291 */ /* 0x002fe4000f8ec0ff */
[----:B------:R-:W-:-:S04]  /*0b90*/  UIADD3 UR4, UPT, UPT, -UR4, 0x100000, URZ ;  /* 0x0010000004047890 */ /* 0x000fc8000fffe1ff */
[----:B------:R-:W-:Y:S02]  /*0ba0*/  USHF.L.U32 UR5, UR4, 0xb, URZ ;  /* 0x0000000b04057899 */ /* 0x000fe400080006ff */
[----:B------:R-:W-:Y:S01]  /*0bb0*/  USHF.L.U32 UR4, UR4, 0x1, URZ ;  /* 0x0000000104047899 */ /* 0x000fe200080006ff */
[----:B------:R-:W1:Y:S03]  /*0bc0*/  FENCE.VIEW.ASYNC.S ;  /* 0x00000000000073c6 */ /* 0x000e660000000000 */
[----:B-1----:R2:W1:Y:S08]  /*0bd0*/  SYNCS.EXCH.64 URZ, [UR6+0x150], UR8 ;  /* 0x0001500806ff75b2 */ /* 0x0024700008000100 */
[----:B------:R2:W1:Y:S01]  /*0be0*/  SYNCS.EXCH.64 URZ, [UR6+0x160], UR4 ;  /* 0x0001600406ff75b2 */ /* 0x0004620008000100 */
[----:B------:R2:W1:Y:S01]  /*0bf0*/  SYNCS.EXCH.64 URZ, [UR6+0x158], UR8 ;  /* 0x0001580806ff75b2 */ /* 0x0004620008000100 */
[----:B------:R2:W1:Y:S02]  /*0c00*/  SYNCS.EXCH.64 URZ, [UR6+0x168], UR4 ;  /* 0x0001680406ff75b2 */ /* 0x0004640008000100 */
[----:B--2---:R-:W-:Y:S01]  /*0c10*/  NOP ;  /* 0x0000000000007918 */ /* 0x004fe20000000000 */
.L_x_13:
[----:B------:R-:W2:Y:S01]  /*0c20*/  SHFL.IDX PT, R0, R235, RZ, 0x1f ;  /* 0x00001fffeb007589 */ /* 0x000ea200000e0000 */
[----:B------:R-:W-:Y:S01]  /*0c30*/  NOP ;  /* 0x0000000000007918 */ /* 0x000fe20000000000 */
[----:B--2---:R-:W-:-:S13]  /*0c40*/  ISETP.NE.AND P0, PT, R0, 0x5, PT ;  /* 0x000000050000780c */ /* 0x004fda0003f05270 */
[----:B------:R-:W-:Y:S05]  /*0c50*/  @P0 BRA `(.L_x_14) ;  /* 0x0000000000580947 */ /* 0x000fea0003800000 */
[----:B-1----:R-:W1:Y:S01]  /*0c60*/  S2UR UR4, SR_CgaCtaId ;  /* 0x00000000000479c3 */ /* 0x002e620000008800 */
        /* <DEDUP_REMOVED lines=12> */
[----:B-1----:R2:W1:Y:S01]  /*0d30*/  SYNCS.EXCH.64 URZ, [UR4+0x170], UR8 ;  /* 0x0001700804ff75b2 */ /* 0x0024620008000100 */
[----:B------:R2:W1:Y:S01]  /*0d40*/  SYNCS.EXCH.64 URZ, [UR4+0x190], UR6 ;  /* 0x0001900604ff75b2 */ /* 0x0004620008000100 */
[----:B------:R2:W1:Y:S01]  /*0d50*/  SYNCS.EXCH.64 URZ, [UR4+0x178], UR8 ;  /* 0x0001780804ff75b2 */ /* 0x0004620008000100 */
[----:B------:R2:W1:Y:S01]  /*0d60*/  SYNCS.EXCH.64 URZ, [UR4+0x198], UR6 ;  /* 0x0001980604ff75b2 */ /* 0x0004620008000100 */
[----:B------:R2:W1:Y:S01]  /*0d70*/  SYNCS.EXCH.64 URZ, [UR4+0x180], UR8 ;  /* 0x0001800804ff75b2 */ /* 0x0004620008000100 */
[----:B------:R2:W1:Y:S01]  /*0d80*/  SYNCS.EXCH.64 URZ, [UR4+0x1a0], UR6 ;  /* 0x0001a00604ff75b2 */ /* 0x0004620008000100 */
[----:B------:R2:W1:Y:S01]  /*0d90*/  SYNCS.EXCH.64 URZ, [UR4+0x188], UR8 ;  /* 0x0001880804ff75b2 */ /* 0x0004620008000100 */
[----:B------:R2:W1:Y:S02]  /*0da0*/  SYNCS.EXCH.64 URZ, [UR4+0x1a8], UR6 ;  /* 0x0001a80604ff75b2 */ /* 0x0004640008000100 */
[----:B--2---:R-:W-:Y:S01]  /*0db0*/  NOP ;  /* 0x0000000000007918 */ /* 0x004fe20000000000 */
.L_x_14:
[----:B------:R-:W2:Y:S01]  /*0dc0*/  SHFL.IDX PT, R0, R235, RZ, 0x1f ;  /* 0x00001fffeb007589 */ /* 0x000ea200000e0000 */
[----:B------:R-:W1:Y:S01]  /*0dd0*/  S2UR UR46, SR_CTAID.X ;  /* 0x00000000002e79c3 */ /* 0x000e620000002500 */
[----:B------:R-:W-:-:S07]  /*0de0*/  NOP ;  /* 0x0000000000007918 */ /* 0x000fce0000000000 */
[----:B------:R-:W1:Y:S01]  /*0df0*/  S2UR UR47, SR_CTAID.Y ;  /* 0x00000000002f79c3 */ /* 0x000e620000002600 */
[----:B--2---:R-:W-:-:S13]  /*0e00*/  ISETP.NE.AND P0, PT, R0, 0x3, PT ;  /* 0x000000030000780c */ /* 0x004fda0003f05270 */
[----:B-1----:R-:W-:Y:S05]  /*0e10*/  @P0 BRA `(.L_x_15) ;  /* 0x0000000000380947 */ /* 0x002fea0003800000 */
[----:B------:R-:W1:Y:S01]  /*0e20*/  S2UR UR4, SR_CgaCtaId ;  /* 0x00000000000479c3 */ /* 0x000e620000008800 */
[----:B------:R-:W-:Y:S01]  /*0e30*/  UMOV UR5, 0x400 ;  /* 0x0000040000057882 */ /* 0x000fe20000000000 */
[----:B------:R-:W-:Y:S01]  /*0e40*/  UMOV UR6, 0x20 ;  /* 0x0000002000067882 */ /* 0x000fe20000000000 */
[----:B------:R-:W-:Y:S01]  /*0e50*/  ELECT P0, URZ, PT ;  /* 0x0000000000ff782f */ /* 0x000fe20003800000 */
[----:B------:R-:W-:-:S04]  /*0e60*/  UIADD3 UR6, UPT, UPT, -UR6, 0x100000, URZ ;  /* 0x0010000006067890 */ /* 0x000fc8000fffe1ff */
[----:B------:R-:W-:Y:S02]  /*0e70*/  USHF.L.U32 UR7, UR6, 0xb, URZ ;  /* 0x0000000b06077899 */ /* 0x000fe400080006ff */
[----:B------:R-:W-:Y:S02]  /*0e80*/  USHF.L.U32 UR6, UR6, 0x1, URZ ;  /* 0x0000000106067899 */ /* 0x000fe400080006ff */
[----:B-1----:R-:W-:Y:S01]  /*0e90*/  ULEA UR4, UR4, UR5, 0x18 ;  /* 0x0000000504047291 */ /* 0x002fe2000f8ec0ff */
[----:B------:R-:W1:Y:S11]  /*0ea0*/  FENCE.VIEW.ASYNC.S ;  /* 0x00000000000073c6 */ /* 0x000e760000000000 */
[----:B-1----:R1:W2:Y:S01]  /*0eb0*/  SYNCS.EXCH.64 URZ, [UR4+0x1b0], UR6 ;  /* 0x0001b00604ff75b2 */ /* 0x0022a20008000100 */
[----:B------:R1:W1:Y:S01]  /*0ec0*/  SYNCS.EXCH.64 URZ, [UR4+0x1c0], UR6 ;  /* 0x0001c00604ff75b2 */ /* 0x0002620008000100 */
[----:B------:R1:W1:Y:S01]  /*0ed0*/  SYNCS.EXCH.64 URZ, [UR4+0x1b8], UR6 ;  /* 0x0001b80604ff75b2 */ /* 0x0002620008000100 */
[----:B------:R1:W1:Y:S01]  /*0ee0*/  SYNCS.EXCH.64 URZ, [UR4+0x1c8], UR6 ;  /* 0x0001c80604ff75b2 */ /* 0x0002620008000100 */
[----:B------:R-:W-:Y:S01]  /*0ef0*/  NOP ;  /* 0x0000000000007918 */ /* 0x000fe20000000000 */
.L_x_15:
[----:B------:R-:W-:-:S05]  /*0f00*/  CS2R.32 R3, SR_CgaSize ;  /* 0x0000000000037805 */ /* 0x000fca0000008a00 */
[----:B------:R-:W-:-:S05]  /*0f10*/  IMAD R3, R3, -0xa0, RZ ;  /* 0xffffff6003037824 */ /* 0x000fca00078e02ff */
[----:B------:R-:W-:-:S14]  /*0f20*/  R2UR UR5, R3 ;  /* 0x00000000030572ca */ /* 0x000fdc00000e0000 */
[----:B------:R-:W3:Y:S01]  /*0f30*/  LDCU UR5, c[0x0][UR5+0x2b0] ;  /* 0x00005600050577ac */ /* 0x000ee20008000800 */
[----:B------:R-:W-:Y:S01]  /*0f40*/  I2FP.F32.U32 R3, UR46 ;  /* 0x0000002e00037c45 */ /* 0x000fe20008201000 */
[----:B------:R-:W-:Y:S01]  /*0f50*/  NOP ;  /* 0x0000000000007918 */ /* 0x000fe20000000000 */
[----:B------:R-:W-:Y:S02]  /*0f60*/  I2FP.F32.U32 R0, UR47 ;  /* 0x0000002f00007c45 */ /* 0x000fe40008201000 */
[----:B------:R-:W-:-:S06]  /*0f70*/  RPCMOV.32 Rpc.LO, R2 ;  /* 0x0000000200007352 */ /* 0x000fcc0000000000 */
[----:B------:R-:W-:-:S05]  /*0f80*/  CS2R.32 R2, SR_CgaSize ;  /* 0x0000000000027805 */ /* 0x000fca0000008a00 */
[----:B------:R-:W-:-:S05]  /*0f90*/  IMAD R2, R2, -0xa0, RZ ;  /* 0xffffff6002027824 */ /* 0x000fca00078e02ff */
[----:B-1----:R-:W-:Y:S02]  /*0fa0*/  R2UR UR4, R2 ;  /* 0x00000000020472ca */ /* 0x002fe400000e0000 */
[----:B------:R-:W-:-:S12]  /*0fb0*/  RPCMOV.32 R2, Rpc.LO ;  /* 0x0000000000027353 */ /* 0x000fd80000000000 */
[----:B------:R-:W1:Y:S01]  /*0fc0*/  LDCU UR4, c[0x0][UR4+0x2b4] ;  /* 0x00005680040477ac */ /* 0x000e620008000800 */
[----:B------:R-:W1:Y:S01]  /*0fd0*/  S2UR UR36, SR_CTAID.Z ;  /* 0x00000000002479c3 */ /* 0x000e620000002700 */
[----:B------:R-:W4:Y:S01]  /*0fe0*/  LDCU UR19, c[0x0][0xb24] ;  /* 0x00016480ff1377ac */ /* 0x000f220008000800 */
[----:B------:R-:W-:-:S06]  /*0ff0*/  RPCMOV.32 Rpc.LO, R2 ;  /* 0x0000000200007352 */ /* 0x000fcc0000000000 */
[----:B------:R-:W-:-:S05]  /*1000*/  CS2R.32 R2, SR_CgaSize ;  /* 0x0000000000027805 */ /* 0x000fca0000008a00 */
[----:B------:R-:W-:-:S05]  /*1010*/  IMAD R2, R2, -0xa0, RZ ;  /* 0xffffff6002027824 */ /* 0x000fca00078e02ff */
[----:B------:R-:W-:Y:S02]  /*1020*/  R2UR UR61, R2 ;  /* 0x00000000023d72ca */ /* 0x000fe400000e0000 */
[----:B------:R-:W-:-:S12]  /*1030*/  RPCMOV.32 R2, Rpc.LO ;  /* 0x0000000000027353 */ /* 0x000fd80000000000 */
[----:B------:R-:W2:Y:S01]  /*1040*/  LDCU UR61, c[0x0][UR61+0x2a0] ;  /* 0x000054003d3d77ac */ /* 0x000ea20008000800 */
[----:B------:R-:W-:-:S06]  /*1050*/  RPCMOV.32 Rpc.LO, R2 ;  /* 0x0000000200007352 */ /* 0x000fcc0000000000 */
[----:B------:R-:W-:-:S05]  /*1060*/  CS2R.32 R2, SR_CgaSize ;  /* 0x0000000000027805 */ /* 0x000fca0000008a00 */
[----:B------:R-:W-:-:S05]  /*1070*/  IMAD R2, R2, -0xa0, RZ ;  /* 0xffffff6002027824 */ /* 0x000fca00078e02ff */
[----:B------:R-:W-:Y:S02]  /*1080*/  R2UR UR60, R2 ;  /* 0x00000000023c72ca */ /* 0x000fe400000e0000 */
[----:B------:R-:W-:-:S12]  /*1090*/  RPCMOV.32 R2, Rpc.LO ;  /* 0x0000000000027353 */ /* 0x000fd80000000000 */
[----:B------:R-:W2:Y:S01]  /*10a0*/  LDCU UR60, c[0x0][UR60+0x2a4] ;  /* 0x000054803c3c77ac */ /* 0x000ea20008000800 */
[----:B---3--:R-:W-:Y:S01]  /*10b0*/  FMUL R3, R3, UR5 ;  /* 0x0000000503037c20 */ /* 0x008fe20008400000 */
[----:B-1----:R-:W-:-:S05]  /*10c0*/  FMUL R0, R0, UR4 ;  /* 0x0000000400007c20 */ /* 0x002fca0008400000 */
[----:B------:R-:W1:Y:S01]  /*10d0*/  F2I.U32.TRUNC.NTZ R3, R3 ;  /* 0x0000000300037305 */ /* 0x000e62000020f000 */
[----:B----4-:R-:W-:-:S07]  /*10e0*/  UISETP.GE.AND UP0, UPT, UR19, 0x1, UPT ;  /* 0x000000011300788c */ /* 0x010fce000bf06270 */
[----:B------:R-:W3:Y:S01]  /*10f0*/  F2I.U32.TRUNC.NTZ R0, R0 ;  /* 0x0000000000007305 */ /* 0x000ee2000020f000 */
[----:B-1----:R-:W-:Y:S02]  /*1100*/  R2UR UR4, R3 ;  /* 0x00000000030472ca */ /* 0x002fe400000e0000 */
[----:B---3--:R-:W-:-:S11]  /*1110*/  R2UR UR6, R0 ;  /* 0x00000000000672ca */ /* 0x008fd600000e0000 */
[----:B------:R-:W-:-:S04]  /*1120*/  UIADD3 UR5, UPT, UPT, -UR4, URZ, URZ ;  /* 0x000000ff04057290 */ /* 0x000fc8000fffe1ff */
[----:B--2---:R-:W-:Y:S02]  /*1130*/  UIMAD UR61, UR61, UR5, UR46 ;  /* 0x000000053d3d72a4 */ /* 0x004fe4000f8e022e */
[----:B------:R-:W-:-:S04]  /*1140*/  UIADD3 UR4, UPT, UPT, -UR6, URZ, URZ ;  /* 0x000000ff06047290 */ /* 0x000fc8000fffe1ff */
[----:B------:R-:W-:Y:S01]  /*1150*/  UIMAD UR60, UR60, UR4, UR47 ;  /* 0x000000043c3c72a4 */ /* 0x000fe2000f8e022f */
[----:B------:R-:W-:Y:S06]  /*1160*/  BAR.SYNC.DEFER_BLOCKING 0x0 ;  /* 0x0000000000007b1d */ /* 0x000fec0000010000 */
[----:B------:R-:W-:Y:S05]  /*1170*/  BRA.U !UP0, `(.L_x_16) ;  /* 0x0000000108d47547 */ /* 0x000fea000b800000 */
[----:B------:R-:W1:Y:S01]  /*1180*/  LDCU.128 UR20, c[0x0][0xb10] ;  /* 0x00016200ff1477ac */ /* 0x000e620008000c00 */
[----:B------:R-:W2:Y:S01]  /*1190*/  LDCU UR6, c[0x0][0x370] ;  /* 0x00006e00ff0677ac */ /* 0x000ea20008000800 */
[----:B------:R-:W3:Y:S01]  /*11a0*/  LDCU UR4, c[0x0][0x374] ;  /* 0x00006e80ff0477ac */ /* 0x000ee20008000800 */
[----:B------:R-:W4:Y:S01]  /*11b0*/  LDCU UR24, c[0x0][0xb0c] ;  /* 0x00016180ff1877ac */ /* 0x000f220008000800 */
[----:B------:R-:W4:Y:S01]  /*11c0*/  LDCU UR5, c[0x0][0xb20] ;  /* 0x00016400ff0577ac */ /* 0x000f220008000800 */
[----:B------:R-:W4:Y:S01]  /*11d0*/  LDCU.64 UR16, c[0x0][0xb28] ;  /* 0x00016500ff1077ac */ /* 0x000f220008000a00 */
[----:B-1----:R-:W-:Y:S02]  /*11e0*/  UISETP.NE.AND UP0, UPT, UR22, 0x1, UPT ;  /* 0x000000011600788c */ /* 0x002fe4000bf05270 */
[----:B---3--:R-:W-:Y:S02]  /*11f0*/  UIMAD.WIDE.U32 UR8, UR4, UR23, URZ ;  /* 0x00000017040872a5 */ /* 0x008fe4000f8e00ff */
[----:B--2---:R-:W-:-:S02]  /*1200*/  UIMAD.WIDE.U32 UR10, UR6, UR20, URZ ;  /* 0x00000014060a72a5 */ /* 0x004fc4000f8e00ff */
[----:B----4-:R-:W-:Y:S02]  /*1210*/  UISETP.NE.AND UP1, UPT, UR24, 0x1, UPT ;  /* 0x000000011800788c */ /* 0x010fe4000bf25270 */
[----:B------:R-:W-:Y:S01]  /*1220*/  UISETP.NE.AND UP4, UPT, UR19, 0x1, UPT ;  /* 0x000000011300788c */ /* 0x000fe2000bf85270 */
[----:B------:R-:W-:Y:S02]  /*1230*/  UMOV UR8, UR9 ;  /* 0x0000000900087c82 */ /* 0x000fe40008000000 */
[----:B------:R-:W-:Y:S01]  /*1240*/  UMOV UR10, UR11 ;  /* 0x0000000b000a7c82 */ /* 0x000fe20008000000 */
[----:B------:R-:W-:Y:S02]  /*1250*/  @UP0 USHF.R.U32.HI UR4, URZ, UR5, UR8 ;  /* 0x00000005ff040299 */ /* 0x000fe40008011608 */
[----:B------:R-:W-:Y:S02]  /*1260*/  UIMAD.WIDE.U32 UR12, UR47, UR23, URZ ;  /* 0x000000172f0c72a5 */ /* 0x000fe4000f8e00ff */
[----:B------:R-:W-:-:S02]  /*1270*/  UIMAD.WIDE.U32 UR8, UR4, UR16, URZ ;  /* 0x00000010040872a5 */ /* 0x000fc4000f8e00ff */
[----:B------:R-:W-:Y:S02]  /*1280*/  @UP1 USHF.R.U32.HI UR6, URZ, UR21, UR10 ;  /* 0x00000015ff061299 */ /* 0x000fe4000801160a */
[----:B------:R-:W-:Y:S02]  /*1290*/  UIMAD.WIDE.U32 UR14, UR46, UR20, URZ ;  /* 0x000000142e0e72a5 */ /* 0x000fe4000f8e00ff */
[----:B------:R-:W-:Y:S01]  /*12a0*/  UIMAD.WIDE.U32 UR10, UR6, UR16, URZ ;  /* 0x00000010060a72a5 */ /* 0x000fe2000f8e00ff */
[----:B------:R-:W-:Y:S01]  /*12b0*/  UMOV UR12, UR13 ;  /* 0x0000000d000c7c82 */ /* 0x000fe20008000000 */
[----:B------:R-:W-:Y:S01]  /*12c0*/  UMOV UR8, UR9 ;  /* 0x0000000900087c82 */ /* 0x000fe20008000000 */
[----:B------:R-:W-:Y:S02]  /*12d0*/  USHF.R.U32.HI UR12, URZ, UR5, UR12 ;  /* 0x00000005ff0c7299 */ /* 0x000fe4000801160c */
[----:B------:R-:W-:Y:S01]  /*12e0*/  @UP4 USHF.R.U32.HI UR4, URZ, UR17, UR8 ;  /* 0x00000011ff044299 */ /* 0x000fe20008011608 */
[----:B------:R-:W-:Y:S01]  /*12f0*/  UMOV UR14, UR15 ;  /* 0x0000000f000e7c82 */ /* 0x000fe20008000000 */
[----:B------:R-:W-:Y:S01]  /*1300*/  UMOV UR10, UR11 ;  /* 0x0000000b000a7c82 */ /* 0x000fe20008000000 */
[----:B------:R-:W-:-:S02]  /*1310*/  USHF.R.U32.HI UR14, URZ, UR21, UR14 ;  /* 0x00000015ff0e7299 */ /* 0x000fc4000801160e */
[----:B------:R-:W-:Y:S02]  /*1320*/  USEL UR5, UR47, UR12, !UP0 ;  /* 0x0000000c2f057287 */ /* 0x000fe4000c000000 */
[----:B------:R-:W-:Y:S02]  /*1330*/  @UP4 USHF.R.U32.HI UR6, URZ, UR17, UR10 ;  /* 0x00000011ff064299 */ /* 0x000fe4000801160a */
[----:B------:R-:W-:Y:S02]  /*1340*/  UIMAD UR7, UR4, UR19, URZ ;  /* 0x00000013040772a4 */ /* 0x000fe4000f8e02ff */
[----:B------:R-:W-:Y:S02]  /*1350*/  USEL UR4, UR46, UR14, !UP1 ;  /* 0x0000000e2e047287 */ /* 0x000fe4000c800000 */
[----:B------:R-:W-:Y:S02]  /*1360*/  UIMAD UR10, UR6, UR19, URZ ;  /* 0x00000013060a72a4 */ /* 0x000fe4000f8e02ff */
[----:B------:R-:W-:-:S02]  /*1370*/  UISETP.GE.AND UP0, UPT, UR5, UR7, UPT ;  /* 0x000000070500728c */ /* 0x000fc4000bf06270 */
[----:B------:R-:W-:Y:S02]  /*1380*/  UIMAD.WIDE.U32 UR8, UR5, UR16, URZ ;  /* 0x00000010050872a5 */ /* 0x000fe4000f8e00ff */
[----:B------:R-:W-:Y:S02]  /*1390*/  UISETP.GE.OR UP0, UPT, UR4, UR10, UP0 ;  /* 0x0000000a0400728c */ /* 0x000fe40008706670 */
[----:B------:R-:W-:Y:S02]  /*13a0*/  UIMAD.WIDE.U32 UR10, UR4, UR16, URZ ;  /* 0x00000010040a72a5 */ /* 0x000fe4000f8e00ff */
[----:B------:R-:W-:Y:S01]  /*13b0*/  UIADD3 UR10, UPT, UPT, -UR4, URZ, URZ ;  /* 0x000000ff040a7290 */ /* 0x000fe2000fffe1ff */
[----:B------:R-:W-:Y:S01]  /*13c0*/  UMOV UR7, UR9 ;  /* 0x0000000900077c82 */ /* 0x000fe20008000000 */
[----:B------:R-:W-:Y:S02]  /*13d0*/  UIADD3 UR9, UPT, UPT, -UR5, URZ, URZ ;  /* 0x000000ff05097290 */ /* 0x000fe4000fffe1ff */
[----:B------:R-:W-:-:S03]  /*13e0*/  USHF.R.U32.HI UR7, URZ, UR17, UR7 ;  /* 0x00000011ff077299 */ /* 0x000fc60008011607 */
[----:B------:R-:W-:Y:S01]  /*13f0*/  @!UP0 UMOV UR8, UR11 ;  /* 0x0000000b00088c82 */ /* 0x000fe20008000000 */
[----:B------:R-:W-:Y:S02]  /*1400*/  UIMAD UR47, UR22, UR9, UR47 ;  /* 0x00000009162f72a4 */ /* 0x000fe4000f8e022f */
[----:B------:R-:W-:Y:S02]  /*1410*/  USEL UR7, UR5, UR7, !UP4 ;  /* 0x0000000705077287 */ /* 0x000fe4000e000000 */
[----:B------:R-:W-:Y:S02]  /*1420*/  @!UP0 USHF.R.U32.HI UR8, URZ, UR17, UR8 ;  /* 0x00000011ff088299 */ /* 0x000fe40008011608 */
[----:B------:R-:W-:Y:S02]  /*1430*/  UIADD3 UR9, UPT, UPT, -UR7, URZ, URZ ;  /* 0x000000ff07097290 */ /* 0x000fe4000fffe1ff */
[----:B------:R-:W-:Y:S02]  /*1440*/  @!UP0 USEL UR8, UR4, UR8, !UP4 ;  /* 0x0000000804088287 */ /* 0x000fe4000e000000 */
[----:B------:R-:W-:-:S02]  /*1450*/  UIMAD UR9, UR19, UR9, UR5 ;  /* 0x00000009130972a4 */ /* 0x000fc4000f8e0205 */
[----:B------:R-:W-:Y:S02]  /*1460*/  @!UP0 UIADD3 UR7, UPT, UPT, UR7, -UR8, URZ ;  /* 0x8000000807078290 */ /* 0x000fe4000fffe0ff */
[----:B------:R-:W-:Y:S02]  /*1470*/  @!UP0 UIMAD UR8, UR9, UR6, UR8 ;  /* 0x00000006090882a4 */ /* 0x000fe4000f8e0208 */
[----:B------:R-:W-:Y:S02]  /*1480*/  @!UP0 UIMAD UR5, UR7, UR19, UR4 ;  /* 0x00000013070582a4 */ /* 0x000fe4000f8e0204 */
[----:B------:R-:W-:Y:S02]  /*1490*/  UIMAD UR6, UR24, UR10, UR46 ;  /* 0x0000000a180672a4 */ /* 0x000fe4000f8e022e */
[----:B------:R-:W-:Y:S01]  /*14a0*/  UIMAD UR47, UR5, UR22, UR47 ;  /* 0x00000016052f72a4 */ /* 0x000fe2000f8e022f */
[----:B------:R-:W-:Y:S02]  /*14b0*/  @!UP0 UMOV UR4, UR8 ;  /* 0x0000000800048c82 */ /* 0x000fe40008000000 */
[----:B------:R-:W-:-:S12]  /*14c0*/  UIMAD UR46, UR4, UR24, UR6 ;  /* 0x00000018042e72a4 */ /* 0x000fd8000f8e0206 */
.L_x_16:
[----:B------:R-:W1:Y:S01]  /*14d0*/  LDCU UR4, c[0x0][0xb30] ;  /* 0x00016600ff0477ac */ /* 0x000e620008000800 */
[----:B------:R-:W2:Y:S01]  /*14e0*/  S2UR UR15, SR_CgaCtaId ;  /* 0x00000000000f79c3 */ /* 0x000ea20000008800 */
[----:B-1----:R-:W-:-:S09]  /*14f0*/  UISETP.NE.AND UP0, UPT, UR4, 0x1, UPT ;  /* 0x000000010400788c */ /* 0x002fd2000bf05270 */
[----:B--2---:R-:W-:Y:S05]  /*1500*/  BRA.U UP0, `(.L_x_17) ;  /* 0x0000000100447547 */ /* 0x004fea000b800000 */
[----:B------:R-:W1:Y:S01]  /*1510*/  LDCU.128 UR8, c[0x0][0xb10] ;  /* 0x00016200ff0877ac */ /* 0x000e620008000c00 */
[----:B------:R-:W2:Y:S01]  /*1520*/  LDCU UR12, c[0x0][0xb0c] ;  /* 0x00016180ff0c77ac */ /* 0x000ea20008000800 */
[----:B------:R-:W3:Y:S01]  /*1530*/  LDCU UR13, c[0x0][0xb20] ;  /* 0x00016400ff0d77ac */ /* 0x000ee20008000800 */
[----:B-1----:R-:W-:Y:S02]  /*1540*/  UIMAD.WIDE.U32 UR6, UR46, UR8, URZ ;  /* 0x000000082e0672a5 */ /* 0x002fe4000f8e00ff */
[----:B------:R-:W-:Y:S02]  /*1550*/  UIMAD.WIDE.U32 UR4, UR47, UR11, URZ ;  /* 0x0000000b2f0472a5 */ /* 0x000fe4000f8e00ff */
[----:B--2---:R-:W-:Y:S02]  /*1560*/  UISETP.NE.AND UP1, UPT, UR12, 0x1, UPT ;  /* 0x000000010c00788c */ /* 0x004fe4000bf25270 */
[----:B------:R-:W-:Y:S01]  /*1570*/  UISETP.NE.AND UP0, UPT, UR10, 0x1, UPT ;  /* 0x000000010a00788c */ /* 0x000fe2000bf05270 */
[----:B------:R-:W-:-:S02]  /*1580*/  UMOV UR6, UR7 ;  /* 0x0000000700067c82 */ /* 0x000fc40008000000 */
[----:B------:R-:W-:Y:S01]  /*1590*/  UMOV UR4, UR5 ;  /* 0x0000000500047c82 */ /* 0x000fe20008000000 */
[----:B------:R-:W-:Y:S02]  /*15a0*/  USHF.R.U32.HI UR6, URZ, UR9, UR6 ;  /* 0x00000009ff067299 */ /* 0x000fe40008011606 */
[----:B---3--:R-:W-:Y:S02]  /*15b0*/  USHF.R.U32.HI UR4, URZ, UR13, UR4 ;  /* 0x0000000dff047299 */ /* 0x008fe40008011604 */
[----:B------:R-:W-:Y:S02]  /*15c0*/  USEL UR5, UR46, UR6, !UP1 ;  /* 0x000000062e057287 */ /* 0x000fe4000c800000 */
[----:B------:R-:W-:-:S04]  /*15d0*/  USEL UR4, UR47, UR4, !UP0 ;  /* 0x000000042f047287 */ /* 0x000fc8000c000000 */
[----:B------:R-:W-:Y:S02]  /*15e0*/  UIADD3 UR6, UPT, UPT, UR5, -UR4, URZ ;  /* 0x8000000405067290 */ /* 0x000fe4000fffe0ff */
[----:B------:R-:W-:Y:S02]  /*15f0*/  UIADD3 UR4, UPT, UPT, -UR5, UR4, URZ ;  /* 0x0000000405047290 */ /* 0x000fe4000fffe1ff */
[----:B------:R-:W-:Y:S02]  /*1600*/  UIMAD UR47, UR6, UR10, UR47 ;  /* 0x0000000a062f72a4 */ /* 0x000fe4000f8e022f */
[----:B------:R-:W-:-:S12]  /*1610*/  UIMAD UR46, UR4, UR12, UR46 ;  /* 0x0000000c042e72a4 */ /* 0x000fd8000f8e022e */
.L_x_17:
[----:B------:R-:W-:Y:S01]  /*1620*/  BAR.SYNC.DEFER_BLOCKING 0x0 ;  /* 0x0000000000007b1d */ /* 0x000fe20000010000 */
[----:B------:R-:W-:Y:S01]  /*1630*/  UISETP.NE.AND UP0, UPT, UR18, 0x2, UPT ;  /* 0x000000021200788c */ /* 0x000fe2000bf05270 */
[----:B------:R-:W-:Y:S02]  /*1640*/  ISETP.NE.OR P3, PT, R4, 0x2, !P3 ;  /* 0x000000020400780c */ /* 0x000fe40005f65670 */
[----:B------:R-:W-:Y:S02]  /*1650*/  LOP3.LUT R0, R2, 0x1f, RZ, 0xc0, !PT ;  /* 0x0000001f02007812 */ /* 0x000fe400078ec0ff */
[----:B------:R-:W1:Y:S04]  /*1660*/  LDCU UR21, c[0x0][0xb24] ;  /* 0x00016480ff1577ac */ /* 0x000e680008000800 */
[----:B------:R-:W-:Y:S05]  /*1670*/  BRA.U UP0, `(.L_x_18) ;  /* 0x0000001900807547 */ /* 0x000fea000b800000 */
[----:B------:R-:W2:Y:S01]  /*1680*/  LDCU UR6, c[0x0][0x38c] ;  /* 0x00007180ff0677ac */ /* 0x000ea20008000800 */
[----:B------:R-:W-:Y:S01]  /*1690*/  PLOP3.LUT P1, PT, PT, PT, UP3, 0x80, 0x8 ;  /* 0x000000000008781c */ /* 0x000fe20003f2f038 */
[----:B------:R-:W-:Y:S01]  /*16a0*/  IMAD.MOV.U32 R12, RZ, RZ, 0x1 ;  /* 0x00000001ff0c7424 */ /* 0x000fe200078e00ff */
[----:B------:R-:W-:Y:S02]  /*16b0*/  ISETP.EQ.OR P2, PT, R0, RZ, P3 ;  /* 0x000000ff0000720c */ /* 0x000fe40001f42670 */
[----:B------:R-:W-:Y:S02]  /*16c0*/  CS2R R10, SRZ ;  /* 0x00000000000a7805 */ /* 0x000fe4000001ff00 */
[----:B------:R-:W-:Y:S01]  /*16d0*/  PLOP3.LUT P1, PT, P1, PT, PT, 0x8, 0x80 ;  /* 0x000000000080781c */ /* 0x000fe20000f2e170 */
[----:B------:R-:W-:Y:S01]  /*16e0*/  IMAD.MOV.U32 R9, RZ, RZ, RZ ;  /* 0x000000ffff097224 */ /* 0x000fe200078e00ff */
[----:B------:R-:W3:Y:S01]  /*16f0*/  LDCU UR40, c[0x0][0x370] ;  /* 0x00006e00ff2877ac */ /* 0x000ee20008000800 */
[----:B------:R-:W-:Y:S01]  /*1700*/  IMAD.MOV.U32 R8, RZ, RZ, 0x1 ;  /* 0x00000001ff087424 */ /* 0x000fe200078e00ff */
[----:B------:R-:W4:Y:S01]  /*1710*/  LDCU.64 UR28, c[0x0][0x348] ;  /* 0x00006900ff1c77ac */ /* 0x000f220008000a00 */
[----:B------:R-:W1:Y:S01]  /*1720*/  LDCU UR39, c[0x0][0x374] ;  /* 0x00006e80ff2777ac */ /* 0x000e620008000800 */
[----:B--2---:R-:W-:-:S02]  /*1730*/  UIADD3 UR5, UPT, UPT, UR6, 0xf, URZ ;  /* 0x0000000f06057890 */ /* 0x004fc4000fffe0ff */
[----:B------:R-:W-:Y:S02]  /*1740*/  UIADD3 UR44, UPT, UPT, UR6, 0x1e, URZ ;  /* 0x0000001e062c7890 */ /* 0x000fe4000fffe0ff */
[----:B------:R-:W-:-:S04]  /*1750*/  USHF.R.S32.HI UR4, URZ, 0x1f, UR5 ;  /* 0x0000001fff047899 */ /* 0x000fc80008011405 */
[----:B------:R-:W-:Y:S02]  /*1760*/  ULEA.HI UR4, UR4, UR5, URZ, 0x4 ;  /* 0x0000000504047291 */ /* 0x000fe4000f8f20ff */
[----:B------:R-:W-:Y:S02]  /*1770*/  UIADD3 UR5, UPT, UPT, UR6, -0x1, URZ ;  /* 0xffffffff06057890 */ /* 0x000fe4000fffe0ff */
[----:B------:R-:W-:Y:S02]  /*1780*/  USHF.R.S32.HI UR42, URZ, 0x4, UR4 ;  /* 0x00000004ff2a7899 */ /* 0x000fe40008011404 */
[----:B------:R-:W-:Y:S02]  /*1790*/  UISETP.GE.U32.AND UP1, UPT, UR5, -0x1f, UPT ;  /* 0xffffffe10500788c */ /* 0x000fe4000bf26070 */
[----:B------:R-:W-:Y:S01]  /*17a0*/  UISETP.LT.U32.AND UP0, UPT, UR42, 0x12, UPT ;  /* 0x000000122a00788c */ /* 0x000fe2000bf01070 */
[----:B------:R-:W-:-:S03]  /*17b0*/  UMOV UR6, URZ ;  /* 0x000000ff00067c82 */ /* 0x000fc60008000000 */
[----:B------:R-:W-:-:S04]  /*17c0*/  USEL UR41, UR42, 0x12, UP0 ;  /* 0x000000122a297887 */ /* 0x000fc80008000000 */
[----:B------:R-:W-:Y:S02]  /*17d0*/  UIADD3 UR14, UPT, UPT, UR41, -0x1, URZ ;  /* 0xffffffff290e7890 */ /* 0x000fe4000fffe0ff */
[----:B------:R-:W-:Y:S02]  /*17e0*/  @UP1 UIADD3 UR14, UPT, UPT, UR41, URZ, URZ ;  /* 0x000000ff290e1290 */ /* 0x000fe4000fffe0ff */
[----:B------:R-:W-:Y:S02]  /*17f0*/  UIADD3 UR43, UPT, UPT, UR42, -UR41, URZ ;  /* 0x800000292a2b7290 */ /* 0x000fe4000fffe0ff */
[----:B-1-34-:R-:W-:-:S12]  /*1800*/  UIADD3 UR14, UPT, UPT, UR14, 0x1, URZ ;  /* 0x000000010e0e7890 */ /* 0x01afd8000fffe0ff */
.L_x_36:
[----:B------:R-:W-:Y:S01]  /*1810*/  UISETP.NE.AND UP0, UPT, UR15, URZ, UPT ;  /* 0x000000ff0f00728c */ /* 0x000fe2000bf05270 */
[----:B------:R-:W1:Y:S08]  /*1820*/  S2UR UR15, SR_CgaCtaId ;  /* 0x00000000000f79c3 */ /* 0x000e700000008800 */
[----:B------:R-:W-:Y:S05]  /*1830*/  BRA.U UP0, `(.L_x_19) ;  /* 0x0000000100347547 */ /* 0x000fea000b800000 */
[----:B------:R-:W2:Y:S01]  /*1840*/  S2R R0, SR_CgaCtaId ;  /* 0x0000000000007919 */ /* 0x000ea20000008800 */
[----:B------:R-:W-:-:S04]  /*1850*/  MOV R2, 0x400 ;  /* 0x0000040000027802 */ /* 0x000fc80000000f00 */
[----:B--2---:R-:W-:Y:S02]  /*1860*/  LEA R0, R0, R2, 0x18 ;  /* 0x0000000200007211 */ /* 0x004fe400078ec0ff */
[----:B------:R-:W-:-:S03]  /*1870*/  SHF.L.U32 R2, R8, 0x1f, RZ ;  /* 0x0000001f08027819 */ /* 0x000fc600000006ff */
[----:B------:R-:W-:-:S04]  /*1880*/  IMAD R0, R9, 0x8, R0 ;  /* 0x0000000809007824 */ /* 0x000fc800078e0200 */
[----:B------:R-:W2:Y:S02]  /*1890*/  SYNCS.PHASECHK.TRANS64.TRYWAIT P0, [R0+URZ+0x1c0], R2 ;  /* 0x0001c002000075a7 */ /* 0x000ea400080011ff */
[----:B--2---:R-:W-:Y:S05]  /*18a0*/  @!P0 BRA `(.L_x_20) ;  /* 0x0000007c002c8947 */ /* 0x004fea0003800000 */
.L_x_123:
[----:B------:R-:W-:Y:S01]  /*18b0*/  VIADD R9, R9, 0x1 ;  /* 0x0000000109097836 */ /* 0x000fe20000000000 */
[----:B------:R2:W-:Y:S04]  /*18c0*/  SYNCS.ARRIVE.TRANS64.A1T0 RZ, [R0+URZ+0x1b0], RZ ;  /* 0x0001b0ff00ff79a7 */ /* 0x0005e800081000ff */
[----:B------:R-:W-:-:S04]  /*18d0*/  ISETP.NE.AND P0, PT, R9, 0x2, PT ;  /* 0x000000020900780c */ /* 0x000fc80003f05270 */
[----:B------:R-:W-:Y:S02]  /*18e0*/  SEL R9, R9, RZ, P0 ;  /* 0x000000ff09097207 */ /* 0x000fe40000000000 */
[----:B--2---:R-:W-:-:S04]  /*18f0*/  SEL R0, RZ, 0x1, P0 ;  /* 0x00000001ff007807 */ /* 0x004fc80000000000 */
[----:B------:R-:W-:-:S07]  /*1900*/  LOP3.LUT R8, R8, R0, RZ, 0x3c, !PT ;  /* 0x0000000008087212 */ /* 0x000fce00078e3cff */
.L_x_19:
[----:B------:R-:W-:Y:S01]  /*1910*/  UMOV UR4, 0x400 ;  /* 0x0000040000047882 */ /* 0x000fe20000000000 */
[----:B------:R-:W-:Y:S01]  /*1920*/  SHF.L.U32 R0, R12, 0x1f, RZ ;  /* 0x0000001f0c007819 */ /* 0x000fe200000006ff */
[----:B-1----:R-:W-:Y:S02]  /*1930*/  ULEA UR4, UR15, UR4, 0x18 ;  /* 0x000000040f047291 */ /* 0x002fe4000f8ec0ff */
[----:B------:R-:W-:Y:S02]  /*1940*/  UISETP.GE.U32.AND UP0, UPT, UR44, 0x1f, UPT ;  /* 0x0000001f2c00788c */ /* 0x000fe4000bf06070 */
[----:B------:R-:W-:Y:S02]  /*1950*/  ULEA UR5, UR6, UR4, 0x3 ;  /* 0x0000000406057291 */ /* 0x000fe4000f8e18ff */
[----:B------:R-:W-:Y:S02]  /*1960*/  USHF.L.U32 UR35, UR46, 0x6, URZ ;  /* 0x000000062e237899 */ /* 0x000fe400080006ff */
[----:B------:R-:W-:Y:S01]  /*1970*/  UIMAD UR11, UR47, 0xe0, URZ ;  /* 0x000000e02f0b78a4 */ /* 0x000fe2000f8e02ff */
[----:B------:R-:W-:-:S04]  /*1980*/  UMOV UR13, URZ ;  /* 0x000000ff000d7c82 */ /* 0x000fc80008000000 */
[----:B------:R1:W2:Y:S01]  /*1990*/  SYNCS.PHASECHK.TRANS64.TRYWAIT P0, [UR5+0x90], R0 ;  /* 0x00009000ff0075a7 */ /* 0x0002a20008001105 */
[----:B------:R-:W-:Y:S06]  /*19a0*/  BRA.U !UP0, `(.L_x_21) ;  /* 0x0000000108a87547 */ /* 0x000fec000b800000 */
[----:B------:R-:W-:Y:S01]  /*19b0*/  UMOV UR7, URZ ;  /* 0x000000ff00077c82 */ /* 0x000fe20008000000 */
[----:B------:R-:W-:-:S05]  /*19c0*/  UMOV UR5, UR6 ;  /* 0x0000000600057c82 */ /* 0x000fca0008000000 */
.L_x_26:
[----:B--2---:R-:W-:Y:S01]  /*19d0*/  @!P3 MOV R2, 0x2400 ;  /* 0x000024000002b802 */ /* 0x004fe20000000f00 */
[----:B---3--:R-:W-:Y:S01]  /*19e0*/  ULEA UR33, UR5, UR4, 0x3 ;  /* 0x0000000405217291 */ /* 0x008fe2000f8e18ff */
[----:B--2-4-:R-:W-:Y:S11]  /*19f0*/  @P0 BRA `(.L_x_22) ;  /* 0x00000000000c0947 */ /* 0x014ff60003800000 */
[----:B------:R-:W-:Y:S04]  /*1a00*/  SHF.L.U32 R3, R12, 0x1f, RZ ;  /* 0x0000001f0c037819 */ /* 0x000fe800000006ff */
[----:B------:R-:W2:Y:S02]  /*1a10*/  SYNCS.PHASECHK.TRANS64.TRYWAIT P0, [UR33+0x90], R3 ;  /* 0x00009003ff0075a7 */ /* 0x000ea40008001121 */
[----:B--2---:R-:W-:Y:S05]  /*1a20*/  @!P0 BRA `(.L_x_23) ;  /* 0x0000007800e08947 */ /* 0x004fea0003800000 */
.L_x_22:
[----:B------:R2:W-:Y:S01]  /*1a30*/  @!P3 SYNCS.ARRIVE.TRANS64 RZ, [UR33], R2 ;  /* 0x00000002ffffb9a7 */ /* 0x0005e20008000021 */
[----:B------:R-:W-:Y:S04]  /*1a40*/  BSSY.RECONVERGENT B0, `(.L_x_24) ;  /* 0x0000003000007945 */ /* 0x000fe80003800200 */
[----:B------:R-:W-:Y:S05]  /*1a50*/  @P2 BRA `(.L_x_25) ;  /* 0x0000000000042947 */ /* 0x000fea0003800000 */
[----:B------:R-:W-:Y:S05]  /*1a60*/  BPT.TRAP 0x1 ;  /* 0x000000040000795c */ /* 0x000fea0000300000 */
.L_x_25:
[----:B------:R-:W-:Y:S05]  /*1a70*/  BSYNC.RECONVERGENT B0 ;  /* 0x0000000000007941 */ /* 0x000fea0003800200 */
.L_x_24:
[----:B------:R-:W-:Y:S02]  /*1a80*/  UIADD3 UR6, UPT, UPT, UR5, 0x1, URZ ;  /* 0x0000000105067890 */ /* 0x000fe4000fffe0ff */
[----:B------:R-:W-:Y:S02]  /*1a90*/  UIADD3 UR18, UP1, UPT, UR28, 0x80, URZ ;  /* 0x000000801c127890 */ /* 0x000fe4000ff3e0ff */
[----:B------:R-:W-:Y:S02]  /*1aa0*/  UISETP.NE.AND UP0, UPT, UR6, 0x12, UPT ;  /* 0x000000120600788c */ /* 0x000fe4000bf05270 */
[----:B------:R-:W-:Y:S02]  /*1ab0*/  ULEA UR32, UR5, UR4, 0xb ;  /* 0x0000000405207291 */ /* 0x000fe4000f8e58ff */
[----:B------:R-:W-:Y:S02]  /*1ac0*/  USEL UR9, URZ, 0x1, UP0 ;  /* 0x00000001ff097887 */ /* 0x000fe40008000000 */
[----:B------:R-:W-:Y:S02]  /*1ad0*/  USEL UR6, UR6, URZ, UP0 ;  /* 0x000000ff06067287 */ /* 0x000fe40008000000 */
[----:B------:R-:W-:Y:S02]  /*1ae0*/  USHF.L.U32 UR34, UR7, 0x4, URZ ;  /* 0x0000000407227899 */ /* 0x000fe400080006ff */
[----:B------:R-:W-:Y:S01]  /*1af0*/  ULEA UR8, UR6, UR4, 0x3 ;  /* 0x0000000406087291 */ /* 0x000fe2000f8e18ff */
[----:B------:R-:W-:Y:S01]  /*1b00*/  LOP3.LUT R12, R12, UR9, RZ, 0x3c, !PT ;  /* 0x000000090c0c7c12 */ /* 0x000fe2000f8e3cff */
[----:B------:R-:W-:Y:S02]  /*1b10*/  UIADD3.X UR19, UPT, UPT, URZ, UR29, URZ, UP1, !UPT ;  /* 0x0000001dff137290 */ /* 0x000fe40008ffe4ff */
[----:B------:R-:W-:Y:S01]  /*1b20*/  UIADD3 UR32, UPT, UPT, UR32, 0xe600, URZ ;  /* 0x0000e60020207890 */ /* 0x000fe2000fffe0ff */
[----:B-1----:R-:W-:Y:S01]  /*1b30*/  SHF.L.U32 R0, R12, 0x1f, RZ ;  /* 0x0000001f0c007819 */ /* 0x002fe200000006ff */
[----:B------:R-:W-:Y:S02]  /*1b40*/  UIADD3 UR16, UP0, UPT, UR28, 0x180, URZ ;  /* 0x000001801c107890 */ /* 0x000fe4000ff1e0ff */
[----:B------:R-:W-:Y:S01]  /*1b50*/  UIADD3 UR7, UPT, UPT, UR7, 0x1, URZ ;  /* 0x0000000107077890 */ /* 0x000fe2000fffe0ff */
[----:B------:R3:W4:Y:S01]  /*1b60*/  SYNCS.PHASECHK.TRANS64.TRYWAIT P0, [UR8+0x90], R0 ;  /* 0x00009000ff0075a7 */ /* 0x0007220008001108 */
[----:B------:R-:W-:Y:S01]  /*1b70*/  UIMAD UR8, UR5, 0x1c00, UR4 ;  /* 0x00001c00050878a4 */ /* 0x000fe2000f8e0204 */
[----:B------:R-:W-:Y:S01]  /*1b80*/  UMOV UR22, 0x0 ;  /* 0x0000000000167882 */ /* 0x000fe20000000000 */
[----:B------:R-:W-:Y:S02]  /*1b90*/  UMOV UR23, 0x10000000 ;  /* 0x1000000000177882 */ /* 0x000fe40000000000 */
[----:B------:R-:W-:Y:S01]  /*1ba0*/  UIADD3 UR8, UPT, UPT, UR8, 0x17600, URZ ;  /* 0x0001760008087890 */ /* 0x000fe2000fffe0ff */
[----:B------:R3:W-:Y:S01]  /*1bb0*/  UTMALDG.3D [UR32], [UR18], desc[UR22] ;  /* 0x00001620120075b4 */ /* 0x0007e20008011000 */
[----:B------:R-:W-:Y:S01]  /*1bc0*/  UIADD3.X UR17, UPT, UPT, URZ, UR29, URZ, UP0, !UPT ;  /* 0x0000001dff117290 */ /* 0x000fe200087fe4ff */
[----:B------:R-:W-:Y:S01]  /*1bd0*/  UMOV UR12, UR36 ;  /* 0x00000024000c7c82 */ /* 0x000fe20008000000 */
[----:B------:R-:W-:Y:S01]  /*1be0*/  UMOV UR9, UR33 ;  /* 0x0000002100097c82 */ /* 0x000fe20008000000 */
[----:B------:R-:W-:Y:S01]  /*1bf0*/  UMOV UR10, UR34 ;  /* 0x00000022000a7c82 */ /* 0x000fe20008000000 */
[----:B------:R-:W-:Y:S01]  /*1c00*/  UISETP.NE.AND UP0, UPT, UR7, UR14, UPT ;  /* 0x0000000e0700728c */ /* 0x000fe2000bf05270 */
[----:B------:R-:W-:Y:S01]  /*1c10*/  UMOV UR13, UR14 ;  /* 0x0000000e000d7c82 */ /* 0x000fe20008000000 */
[----:B------:R-:W-:Y:S03]  /*1c20*/  UMOV UR5, UR6 ;  /* 0x0000000600057c82 */ /* 0x000fe60008000000 */
[----:B------:R3:W-:Y:S04]  /*1c30*/  UTMALDG.3D [UR8], [UR16], desc[UR22] ;  /* 0x00001608100075b4 */ /* 0x0007e80008011000 */
[----:B------:R-:W-:Y:S05]  /*1c40*/  BRA.U UP0, `(.L_x_26) ;  /* 0xfffffffd00607547 */ /* 0x000fea000b83ffff */
.L_x_21:
[----:B------:R-:W-:Y:S01]  /*1c50*/  ULEA UR5, UR6, UR4, 0x3 ;  /* 0x0000000406057291 */ /* 0x000fe2000f8e18ff */
[----:B-1-3--:R-:W-:Y:S01]  /*1c60*/  SHF.L.U32 R0, R12, 0x1f, RZ ;  /* 0x0000001f0c007819 */ /* 0x00afe200000006ff */
[----:B------:R-:W-:Y:S01]  /*1c70*/  @!P1 SYNCS.ARRIVE.TRANS64.A1T0 RZ, [UR4+0x148], RZ ;  /* 0x000148ffffff99a7 */ /* 0x000fe20008100004 */
[----:B------:R-:W-:-:S06]  /*1c80*/  UISETP.GT.AND UP0, UPT, UR42, UR41, UPT ;  /* 0x000000292a00728c */ /* 0x000fcc000bf04270 */
[----:B--2-4-:R1:W2:Y:S03]  /*1c90*/  SYNCS.PHASECHK.TRANS64.TRYWAIT P0, [UR5+0x90], R0 ;  /* 0x00009000ff0075a7 */ /* 0x0142a60008001105 */
[----:B------:R-:W-:Y:S05]  /*1ca0*/  BRA.U !UP0, `(.L_x_27) ;  /* 0x0000000108ac7547 */ /* 0x000fea000b800000 */
[----:B------:R-:W-:Y:S01]  /*1cb0*/  UIADD3 UR26, UPT, UPT, UR43, UR13, URZ ;  /* 0x0000000d2b1a7290 */ /* 0x000fe2000fffe0ff */
[----:B------:R-:W-:-:S11]  /*1cc0*/  UMOV UR5, UR6 ;  /* 0x0000000600057c82 */ /* 0x000fd60008000000 */
.L_x_32:
[----:B--2---:R-:W-:Y:S01]  /*1cd0*/  @!P3 MOV R2, 0x2400 ;  /* 0x000024000002b802 */ /* 0x004fe20000000f00 */
[----:B---3--:R-:W-:Y:S01]  /*1ce0*/  ULEA UR17, UR5, UR4, 0x3 ;  /* 0x0000000405117291 */ /* 0x008fe2000f8e18ff */
[----:B--2-4-:R-:W-:Y:S11]  /*1cf0*/  @P0 BRA `(.L_x_28) ;  /* 0x00000000000c0947 */ /* 0x014ff60003800000 */
[----:B------:R-:W-:Y:S04]  /*1d00*/  SHF.L.U32 R3, R12, 0x1f, RZ ;  /* 0x0000001f0c037819 */ /* 0x000fe800000006ff */
[----:B------:R-:W2:Y:S02]  /*1d10*/  SYNCS.PHASECHK.TRANS64.TRYWAIT P0, [UR17+0x90], R3 ;  /* 0x00009003ff0075a7 */ /* 0x000ea40008001111 */
[----:B--2---:R-:W-:Y:S05]  /*1d20*/  @!P0 BRA `(.L_x_29) ;  /* 0x0000007800388947 */ /* 0x004fea0003800000 */
.L_x_28:
[----:B------:R2:W-:Y:S01]  /*1d30*/  @!P3 SYNCS.ARRIVE.TRANS64 RZ, [UR17], R2 ;  /* 0x00000002ffffb9a7 */ /* 0x0005e20008000011 */
[----:B------:R-:W-:Y:S04]  /*1d40*/  BSSY.RECONVERGENT B0, `(.L_x_30) ;  /* 0x0000003000007945 */ /* 0x000fe80003800200 */
[----:B------:R-:W-:Y:S05]  /*1d50*/  @P2 BRA `(.L_x_31) ;  /* 0x0000000000042947 */ /* 0x000fea0003800000 */
[----:B------:R-:W-:Y:S05]  /*1d60*/  BPT.TRAP 0x1 ;  /* 0x000000040000795c */ /* 0x000fea0000300000 */
.L_x_31:
[----:B------:R-:W-:Y:S05]  /*1d70*/  BSYNC.RECONVERGENT B0 ;  /* 0x0000000000007941 */ /* 0x000fea0003800200 */
.L_x_30:
[----:B------:R-:W-:Y:S02]  /*1d80*/  UIADD3 UR6, UPT, UPT, UR5, 0x1, URZ ;  /* 0x0000000105067890 */ /* 0x000fe4000fffe0ff */
[----:B------:R-:W-:Y:S02]  /*1d90*/  ULEA UR16, UR5, UR4, 0xb ;  /* 0x0000000405107291 */ /* 0x000fe4000f8e58ff */
[----:B------:R-:W-:Y:S02]  /*1da0*/  UISETP.NE.AND UP0, UPT, UR6, 0x12, UPT ;  /* 0x000000120600788c */ /* 0x000fe4000bf05270 */
[----:B------:R-:W-:Y:S02]  /*1db0*/  UIADD3 UR24, UP1, UPT, UR28, 0x80, URZ ;  /* 0x000000801c187890 */ /* 0x000fe4000ff3e0ff */
[----:B------:R-:W-:Y:S02]  /*1dc0*/  USEL UR8, URZ, 0x1, UP0 ;  /* 0x00000001ff087887 */ /* 0x000fe40008000000 */
[----:B------:R-:W-:Y:S02]  /*1dd0*/  USEL UR6, UR6, URZ, UP0 ;  /* 0x000000ff06067287 */ /* 0x000fe40008000000 */
[----:B------:R-:W-:Y:S02]  /*1de0*/  USHF.L.U32 UR18, UR13, 0x4, URZ ;  /* 0x000000040d127899 */ /* 0x000fe400080006ff */
[----:B------:R-:W-:Y:S01]  /*1df0*/  ULEA UR7, UR6, UR4, 0x3 ;  /* 0x0000000406077291 */ /* 0x000fe2000f8e18ff */
[----:B------:R-:W-:Y:S01]  /*1e00*/  LOP3.LUT R12, R12, UR8, RZ, 0x3c, !PT ;  /* 0x000000080c0c7c12 */ /* 0x000fe2000f8e3cff */
[----:B------:R-:W-:Y:S02]  /*1e10*/  UIADD3 UR16, UPT, UPT, UR16, 0xe600, URZ ;  /* 0x0000e60010107890 */ /* 0x000fe4000fffe0ff */
[----:B------:R-:W-:Y:S01]  /*1e20*/  UIADD3.X UR25, UPT, UPT, URZ, UR29, URZ, UP1, !UPT ;  /* 0x0000001dff197290 */ /* 0x000fe20008ffe4ff */
[----:B-1----:R-:W-:Y:S01]  /*1e30*/  SHF.L.U32 R0, R12, 0x1f, RZ ;  /* 0x0000001f0c007819 */ /* 0x002fe200000006ff */
[----:B------:R-:W-:Y:S02]  /*1e40*/  UIMAD UR8, UR5, 0x1c00, UR4 ;  /* 0x00001c00050878a4 */ /* 0x000fe4000f8e0204 */
[----:B------:R-:W-:Y:S01]  /*1e50*/  UIADD3 UR22, UP0, UPT, UR28, 0x180, URZ ;  /* 0x000001801c167890 */ /* 0x000fe2000ff1e0ff */
[----:B------:R3:W4:Y:S01]  /*1e60*/  SYNCS.PHASECHK.TRANS64.TRYWAIT P0, [UR7+0x90], R0 ;  /* 0x00009000ff0075a7 */ /* 0x0007220008001107 */
[----:B------:R-:W-:Y:S01]  /*1e70*/  UIADD3 UR8, UPT, UPT, UR8, 0x17600, URZ ;  /* 0x0001760008087890 */ /* 0x000fe2000fffe0ff */
[----:B------:R-:W-:Y:S01]  /*1e80*/  UMOV UR30, 0x0 ;  /* 0x00000000001e7882 */ /* 0x000fe20000000000 */
[----:B------:R-:W-:Y:S01]  /*1e90*/  UMOV UR31, 0x10000000 ;  /* 0x10000000001f7882 */ /* 0x000fe20000000000 */
[----:B------:R-:W-:Y:S01]  /*1ea0*/  UMOV UR19, UR35 ;  /* 0x0000002300137c82 */ /* 0x000fe20008000000 */
[----:B------:R-:W-:Y:S01]  /*1eb0*/  UMOV UR20, UR36 ;  /* 0x0000002400147c82 */ /* 0x000fe20008000000 */
[----:B------:R-:W-:Y:S01]  /*1ec0*/  UIADD3.X UR23, UPT, UPT, URZ, UR29, URZ, UP0, !UPT ;  /* 0x0000001dff177290 */ /* 0x000fe200087fe4ff */
[----:B------:R3:W-:Y:S01]  /*1ed0*/  UTMALDG.3D [UR16], [UR24], desc[UR30] ;  /* 0x00001e10180075b4 */ /* 0x0007e20008011000 */
[----:B------:R-:W-:Y:S01]  /*1ee0*/  UIADD3 UR13, UPT, UPT, UR13, 0x1, URZ ;  /* 0x000000010d0d7890 */ /* 0x000fe2000fffe0ff */
[----:B------:R-:W-:Y:S01]  /*1ef0*/  UMOV UR12, UR36 ;  /* 0x00000024000c7c82 */ /* 0x000fe20008000000 */
[----:B------:R-:W-:Y:S01]  /*1f00*/  UMOV UR9, UR17 ;  /* 0x0000001100097c82 */ /* 0x000fe20008000000 */
[----:B------:R-:W-:Y:S01]  /*1f10*/  UMOV UR10, UR18 ;  /* 0x00000012000a7c82 */ /* 0x000fe20008000000 */
[----:B------:R-:W-:Y:S03]  /*1f20*/  UISETP.NE.AND UP0, UPT, UR13, UR26, UPT ;  /* 0x0000001a0d00728c */ /* 0x000fe6000bf05270 */
[----:B------:R3:W-:Y:S01]  /*1f30*/  UTMALDG.3D [UR8], [UR22], desc[UR30] ;  /* 0x00001e08160075b4 */ /* 0x0007e20008011000 */
[----:B------:R-:W-:Y:S05]  /*1f40*/  UMOV UR5, UR6 ;  /* 0x0000000600057c82 */ /* 0x000fea0008000000 */
[----:B------:R-:W-:Y:S05]  /*1f50*/  BRA.U UP0, `(.L_x_32) ;  /* 0xfffffffd005c7547 */ /* 0x000fea000b83ffff */
.L_x_27:
[C---:B------:R-:W-:Y:S01]  /*1f60*/  LEA R3, R11.reuse, UR4, 0x3 ;  /* 0x000000040b037c11 */ /* 0x040fe2000f8e18ff */
[----:B------:R-:W-:Y:S01]  /*1f70*/  NOP ;  /* 0x0000000000007918 */ /* 0x000fe20000000000 */
[----:B-1-3--:R-:W-:Y:S02]  /*1f80*/  SHF.L.U32 R0, R10, 0x1f, RZ ;  /* 0x0000001f0a007819 */ /* 0x00afe400000006ff */
[----:B------:R-:W-:Y:S02]  /*1f90*/  LEA R4, R11, UR4, 0x4 ;  /* 0x000000040b047c11 */ /* 0x000fe4000f8e20ff */
[----:B--2-4-:R-:W1:Y:S02]  /*1fa0*/  SYNCS.PHASECHK.TRANS64.TRYWAIT P0, [R3+URZ+0x150], R0 ;  /* 0x00015000030075a7 */ /* 0x014e6400080011ff */
[----:B-1----:R-:W-:Y:S05]  /*1fb0*/  @!P0 BRA `(.L_x_33) ;  /* 0x0000007400ac8947 */ /* 0x002fea0003800000 */
.L_x_126:
[----:B------:R-:W2:Y:S01]  /*1fc0*/  LDS.128 R4, [R4+0x1e0] ;  /* 0x0001e00004047984 */ /* 0x000ea20000000c00 */
[----:B------:R-:W-:Y:S01]  /*1fd0*/  UISETP.GE.AND UP0, UPT, UR21, 0x1, UPT ;  /* 0x000000011500788c */ /* 0x000fe2000bf06270 */
[----:B------:R-:W-:Y:S01]  /*1fe0*/  @!PT LDS RZ, [RZ] ;  /* 0x00000000fffff984 */ /* 0x000fe20000000800 */
[----:B------:R-:W-:Y:S01]  /*1ff0*/  @!PT LDS RZ, [RZ] ;  /* 0x00000000fffff984 */ /* 0x000fe20000000800 */
[----:B------:R-:W-:Y:S01]  /*2000*/  @!PT LDS RZ, [RZ] ;  /* 0x00000000fffff984 */ /* 0x000fe20000000800 */
[----:B------:R-:W-:Y:S01]  /*2010*/  @!PT LDS RZ, [RZ] ;  /* 0x00000000fffff984 */ /* 0x000fe20000000800 */
[----:B------:R3:W-:Y:S06]  /*2020*/  MEMBAR.ALL.CTA ;  /* 0x0000000000007992 */ /* 0x0007ec0000008000 */
[----:B---3--:R-:W3:Y:S01]  /*2030*/  FENCE.VIEW.ASYNC.S ;  /* 0x00000000000073c6 */ /* 0x008ee20000000000 */
[----:B--2---:R-:W-:-:S13]  /*2040*/  LOP3.LUT P0, RZ, R6, 0x1, RZ, 0xc0, !PT ;  /* 0x0000000106ff7812 */ /* 0x004fda000780c0ff */
[----:B---3--:R-:W-:Y:S01]  /*2050*/  VOTEU.ANY UP1, P0 ;  /* 0x0000000000ff7886 */ /* 0x008fe20000020100 */
[----:B------:R-:W-:-:S13]  /*2060*/  PLOP3.LUT P0, PT, PT, PT, UP1, 0x80, 0x8 ;  /* 0x000000000008781c */ /* 0x000fda0003f0f018 */
[----:B-1----:R-:W-:Y:S02]  /*2070*/  @P0 LOP3.LUT R0, R5, 0xffff, RZ, 0xc0, !PT ;  /* 0x0000ffff05000812 */ /* 0x002fe400078ec0ff */
[----:B------:R-:W-:Y:S02]  /*2080*/  @P0 MOV R2, R4 ;  /* 0x0000000400020202 */ /* 0x000fe40000000f00 */
[----:B------:R-:W-:Y:S01]  /*2090*/  @P0 R2UR UR7, R0 ;  /* 0x00000000000702ca */ /* 0x000fe200000e0000 */
[----:B------:R-:W-:Y:S01]  /*20a0*/  VIADD R0, R3, 0x160 ;  /* 0x0000016003007836 */ /* 0x000fe20000000000 */
[----:B------:R-:W-:Y:S02]  /*20b0*/  @P0 SHF.R.U32.HI R4, RZ, 0x10, R5 ;  /* 0x00000010ff040819 */ /* 0x000fe40000011605 */
[----:B------:R-:W-:Y:S02]  /*20c0*/  @P0 R2UR UR8, R2 ;  /* 0x00000000020802ca */ /* 0x000fe400000e0000 */
[----:B------:R-:W-:-:S02]  /*20d0*/  PRMT R0, RZ, 0x654, R0 ;  /* 0x00000654ff007816 */ /* 0x000fc40000000000 */
[----:B------:R-:W-:Y:S02]  /*20e0*/  @P0 R2UR UR5, R4 ;  /* 0x00000000040502ca */ /* 0x000fe400000e0000 */
[----:B------:R1:W-:Y:S03]  /*20f0*/  SYNCS.ARRIVE.TRANS64.RED.A1T0 RZ, [R0+URZ], RZ ;  /* 0x000000ff00ff79a7 */ /* 0x0003e600081004ff */
[----:B------:R-:W-:-:S04]  /*2100*/  @UP1 UMOV UR37, UR7 ;  /* 0x0000000700251c82 */ /* 0x000fc80008000000 */
[----:B------:R-:W-:-:S04]  /*2110*/  @UP1 UMOV UR38, UR8 ;  /* 0x0000000800261c82 */ /* 0x000fc80008000000 */
[----:B------:R-:W-:Y:S01]  /*2120*/  @UP1 UMOV UR36, UR5 ;  /* 0x0000000500241c82 */ /* 0x000fe20008000000 */
[----:B------:R-:W-:Y:S05]  /*2130*/  BRA.U !UP0, `(.L_x_34) ;  /* 0x0000000108d47547 */ /* 0x000fea000b800000 */
[----:B------:R-:W2:Y:S01]  /*2140*/  LDCU.128 UR24, c[0x0][0xb10] ;  /* 0x00016200ff1877ac */ /* 0x000ea20008000c00 */
[----:B------:R-:W3:Y:S01]  /*2150*/  LDCU UR22, c[0x0][0xb20] ;  /* 0x00016400ff1677ac */ /* 0x000ee20008000800 */
[----:B------:R-:W4:Y:S01]  /*2160*/  LDCU UR20, c[0x0][0xb0c] ;  /* 0x00016180ff1477ac */ /* 0x000f220008000800 */
[----:B------:R-:W1:Y:S01]  /*2170*/  LDCU.64 UR10, c[0x0][0xb28] ;  /* 0x00016500ff0a77ac */ /* 0x000e620008000a00 */
[----:B------:R-:W-:Y:S02]  /*2180*/  UISETP.NE.AND UP3, UPT, UR21, 0x1, UPT ;  /* 0x000000011500788c */ /* 0x000fe4000bf65270 */
[----:B--2---:R-:W-:Y:S02]  /*2190*/  UIMAD.WIDE.U32 UR8, UR39, UR27, URZ ;  /* 0x0000001b270872a5 */ /* 0x004fe4000f8e00ff */
[----:B------:R-:W-:Y:S02]  /*21a0*/  UIMAD.WIDE.U32 UR12, UR40, UR24, URZ ;  /* 0x00000018280c72a5 */ /* 0x000fe4000f8e00ff */
[----:B------:R-:W-:-:S02]  /*21b0*/  UISETP.NE.AND UP0, UPT, UR26, 0x1, UPT ;  /* 0x000000011a00788c */ /* 0x000fc4000bf05270 */
[----:B------:R-:W-:Y:S01]  /*21c0*/  UIMAD.WIDE.U32 UR18, UR37, UR27, URZ ;  /* 0x0000001b251272a5 */ /* 0x000fe2000f8e00ff */
[----:B------:R-:W-:Y:S02]  /*21d0*/  UMOV UR8, UR9 ;  /* 0x0000000900087c82 */ /* 0x000fe40008000000 */
[----:B------:R-:W-:Y:S01]  /*21e0*/  UMOV UR5, UR13 ;  /* 0x0000000d00057c82 */ /* 0x000fe20008000000 */
[----:B---3--:R-:W-:Y:S02]  /*21f0*/  USHF.R.U32.HI UR8, URZ, UR22, UR8 ;  /* 0x00000016ff087299 */ /* 0x008fe40008011608 */
[----:B----4-:R-:W-:Y:S02]  /*2200*/  UISETP.NE.AND UP2, UPT, UR20, 0x1, UPT ;  /* 0x000000011400788c */ /* 0x010fe4000bf45270 */
[----:B------:R-:W-:Y:S02]  /*2210*/  USHF.R.U32.HI UR5, URZ, UR25, UR5 ;  /* 0x00000019ff057299 */ /* 0x000fe40008011605 */
[----:B------:R-:W-:-:S02]  /*2220*/  USEL UR7, UR39, UR8, !UP0 ;  /* 0x0000000827077287 */ /* 0x000fc4000c000000 */
[----:B------:R-:W-:Y:S02]  /*2230*/  USEL UR8, UR40, UR5, !UP2 ;  /* 0x0000000528087287 */ /* 0x000fe4000d000000 */
[----:B-1----:R-:W-:Y:S01]  /*2240*/  UIMAD.WIDE.U32 UR12, UR7, UR10, URZ ;  /* 0x0000000a070c72a5 */ /* 0x002fe2000f8e00ff */
[----:B------:R-:W-:Y:S01]  /*2250*/  UMOV UR5, UR19 ;  /* 0x0000001300057c82 */ /* 0x000fe20008000000 */
[----:B------:R-:W-:Y:S02]  /*2260*/  UIMAD.WIDE.U32 UR16, UR38, UR24, URZ ;  /* 0x00000018261072a5 */ /* 0x000fe4000f8e00ff */
[----:B------:R-:W-:-:S03]  /*2270*/  UIMAD.WIDE.U32 UR18, UR8, UR10, URZ ;  /* 0x0000000a081272a5 */ /* 0x000fc6000f8e00ff */
[----:B------:R-:W-:Y:S01]  /*2280*/  UMOV UR12, UR13 ;  /* 0x0000000d000c7c82 */ /* 0x000fe20008000000 */
[----:B------:R-:W-:Y:S02]  /*2290*/  USHF.R.U32.HI UR5, URZ, UR22, UR5 ;  /* 0x00000016ff057299 */ /* 0x000fe40008011605 */
[----:B------:R-:W-:Y:S01]  /*22a0*/  @UP3 USHF.R.U32.HI UR7, URZ, UR11, UR12 ;  /* 0x0000000bff073299 */ /* 0x000fe2000801160c */
[----:B------:R-:W-:Y:S01]  /*22b0*/  UMOV UR16, UR17 ;  /* 0x0000001100107c82 */ /* 0x000fe20008000000 */
[----:B------:R-:W-:Y:S01]  /*22c0*/  UMOV UR18, UR19 ;  /* 0x0000001300127c82 */ /* 0x000fe20008000000 */
[----:B------:R-:W-:Y:S02]  /*22d0*/  USHF.R.U32.HI UR25, URZ, UR25, UR16 ;  /* 0x00000019ff197299 */ /* 0x000fe40008011610 */
[----:B------:R-:W-:Y:S02]  /*22e0*/  USEL UR5, UR37, UR5, !UP0 ;  /* 0x0000000525057287 */ /* 0x000fe4000c000000 */
[----:B------:R-:W-:-:S02]  /*22f0*/  @UP3 USHF.R.U32.HI UR8, URZ, UR11, UR18 ;  /* 0x0000000bff083299 */ /* 0x000fc40008011612 */
[----:B------:R-:W-:Y:S02]  /*2300*/  UIMAD UR9, UR21, UR7, URZ ;  /* 0x00000007150972a4 */ /* 0x000fe4000f8e02ff */
[----:B------:R-:W-:Y:S02]  /*2310*/  USEL UR7, UR38, UR25, !UP2 ;  /* 0x0000001926077287 */ /* 0x000fe4000d000000 */
[----:B------:R-:W-:Y:S02]  /*2320*/  UIMAD UR12, UR21, UR8, URZ ;  /* 0x00000008150c72a4 */ /* 0x000fe4000f8e02ff */
[----:B------:R-:W-:Y:S02]  /*2330*/  UISETP.GE.AND UP0, UPT, UR5, UR9, UPT ;  /* 0x000000090500728c */ /* 0x000fe4000bf06270 */
[----:B------:R-:W-:Y:S02]  /*2340*/  UIMAD.WIDE.U32 UR16, UR5, UR10, URZ ;  /* 0x0000000a051072a5 */ /* 0x000fe4000f8e00ff */
[----:B------:R-:W-:-:S02]  /*2350*/  UISETP.GE.OR UP0, UPT, UR7, UR12, UP0 ;  /* 0x0000000c0700728c */ /* 0x000fc40008706670 */
        /* <DEDUP_REMOVED lines=19> */
.L_x_34:
[----:B------:R-:W2:Y:S02]  /*2490*/  LDCU UR5, c[0x0][0xb30] ;  /* 0x00016600ff0577ac */ /* 0x000ea40008000800 */
[----:B--2---:R-:W-:-:S09]  /*24a0*/  UISETP.NE.AND UP0, UPT, UR5, 0x1, UPT ;  /* 0x000000010500788c */ /* 0x004fd2000bf05270 */
[----:B------:R-:W-:Y:S05]  /*24b0*/  BRA.U UP0, `(.L_x_35) ;  /* 0x0000000100447547 */ /* 0x000fea000b800000 */
[----:B------:R-:W2:Y:S01]  /*24c0*/  LDCU.128 UR16, c[0x0][0xb10] ;  /* 0x00016200ff1077ac */ /* 0x000ea20008000c00 */
[----:B------:R-:W3:Y:S01]  /*24d0*/  LDCU UR12, c[0x0][0xb0c] ;  /* 0x00016180ff0c77ac */ /* 0x000ee20008000800 */
[----:B------:R-:W4:Y:S01]  /*24e0*/  LDCU UR13, c[0x0][0xb20] ;  /* 0x00016400ff0d77ac */ /* 0x000f220008000800 */
[----:B--2---:R-:W-:Y:S02]  /*24f0*/  UIMAD.WIDE.U32 UR10, UR38, UR16, URZ ;  /* 0x00000010260a72a5 */ /* 0x004fe4000f8e00ff */
[----:B------:R-:W-:Y:S02]  /*2500*/  UIMAD.WIDE.U32 UR8, UR37, UR19, URZ ;  /* 0x00000013250872a5 */ /* 0x000fe4000f8e00ff */
[----:B---3--:R-:W-:Y:S02]  /*2510*/  UISETP.NE.AND UP2, UPT, UR12, 0x1, UPT ;  /* 0x000000010c00788c */ /* 0x008fe4000bf45270 */
[----:B------:R-:W-:Y:S01]  /*2520*/  UISETP.NE.AND UP0, UPT, UR18, 0x1, UPT ;  /* 0x000000011200788c */ /* 0x000fe2000bf05270 */
[----:B------:R-:W-:-:S02]  /*2530*/  UMOV UR7, UR11 ;  /* 0x0000000b00077c82 */ /* 0x000fc40008000000 */
[----:B------:R-:W-:Y:S01]  /*2540*/  UMOV UR5, UR9 ;  /* 0x0000000900057c82 */ /* 0x000fe20008000000 */
[----:B------:R-:W-:Y:S02]  /*2550*/  USHF.R.U32.HI UR7, URZ, UR17, UR7 ;  /* 0x00000011ff077299 */ /* 0x000fe40008011607 */
[----:B----4-:R-:W-:Y:S02]  /*2560*/  USHF.R.U32.HI UR5, URZ, UR13, UR5 ;  /* 0x0000000dff057299 */ /* 0x010fe40008011605 */
[----:B------:R-:W-:Y:S02]  /*2570*/  USEL UR7, UR38, UR7, !UP2 ;  /* 0x0000000726077287 */ /* 0x000fe4000d000000 */
[----:B------:R-:W-:-:S04]  /*2580*/  USEL UR5, UR37, UR5, !UP0 ;  /* 0x0000000525057287 */ /* 0x000fc8000c000000 */
[----:B------:R-:W-:Y:S02]  /*2590*/  UIADD3 UR8, UPT, UPT, UR7, -UR5, URZ ;  /* 0x8000000507087290 */ /* 0x000fe4000fffe0ff */
[----:B------:R-:W-:Y:S02]  /*25a0*/  UIADD3 UR5, UPT, UPT, -UR7, UR5, URZ ;  /* 0x0000000507057290 */ /* 0x000fe4000fffe1ff */
[----:B------:R-:W-:Y:S02]  /*25b0*/  UIMAD UR37, UR8, UR18, UR37 ;  /* 0x00000012082572a4 */ /* 0x000fe4000f8e0225 */
[----:B------:R-:W-:-:S12]  /*25c0*/  UIMAD UR38, UR5, UR12, UR38 ;  /* 0x0000000c052672a4 */ /* 0x000fd8000f8e0226 */
.L_x_35:
[----:B------:R-:W-:Y:S01]  /*25d0*/  VIADD R11, R11, 0x1 ;  /* 0x000000010b0b7836 */ /* 0x000fe20000000000 */
[----:B------:R-:W-:Y:S01]  /*25e0*/  PLOP3.LUT P1, PT, PT, PT, PT, 0x80, 0x8 ;  /* 0x000000000008781c */ /* 0x000fe20003f2f070 */
[----:B------:R-:W-:Y:S02]  /*25f0*/  UIADD3 UR46, UPT, UPT, UR38, UR61, URZ ;  /* 0x0000003d262e7290 */ /* 0x000fe4000fffe0ff */
[----:B------:R-:W-:Y:S01]  /*2600*/  UIADD3 UR47, UPT, UPT, UR37, UR60, URZ ;  /* 0x0000003c252f7290 */ /* 0x000fe2000fffe0ff */
[----:B------:R-:W-:-:S04]  /*2610*/  ISETP.NE.AND P0, PT, R11, 0x2, PT ;  /* 0x000000020b00780c */ /* 0x000fc80003f05270 */
[----:B-1----:R-:W-:Y:S02]  /*2620*/  SEL R0, RZ, 0x1, P0 ;  /* 0x00000001ff007807 */ /* 0x002fe40000000000 */
[----:B------:R-:W-:Y:S02]  /*2630*/  SEL R11, R11, RZ, P0 ;  /* 0x000000ff0b0b7207 */ /* 0x000fe40000000000 */
[----:B------:R-:W-:Y:S01]  /*2640*/  LOP3.LUT R10, R10, R0, RZ, 0x3c, !PT ;  /* 0x000000000a0a7212 */ /* 0x000fe200078e3cff */
[----:B------:R-:W-:Y:S06]  /*2650*/  BRA.U UP1, `(.L_x_36) ;  /* 0xfffffff1016c7547 */ /* 0x000fec000b83ffff */
[----:B------:R-:W-:Y:S01]  /*2660*/  UIADD3 UR7, UPT, UPT, UR4, 0x90, URZ ;  /* 0x0000009004077890 */ /* 0x000fe2000fffe0ff */
[----:B------:R-:W-:-:S03]  /*2670*/  SHF.L.U32 R2, R12, 0x1f, RZ ;  /* 0x0000001f0c027819 */ /* 0x000fc600000006ff */
[----:B------:R-:W-:-:S09]  /*2680*/  ULEA UR4, UR6, UR7, 0x3 ;  /* 0x0000000706047291 */ /* 0x000fd2000f8e18ff */
[----:B------:R-:W1:Y:S02]  /*2690*/  SYNCS.PHASECHK.TRANS64.TRYWAIT P0, [UR4], R2 ;  /* 0x00000002ff0075a7 */ /* 0x000e640008001104 */
[----:B-1----:R-:W-:Y:S05]  /*26a0*/  @!P0 BRA `(.L_x_37) ;  /* 0x0000007000048947 */ /* 0x002fea0003800000 */
.L_x_128:
[----:B------:R-:W-:-:S04]  /*26b0*/  UIADD3 UR4, UPT, UPT, UR6, 0x1, URZ ;  /* 0x0000000106047890 */ /* 0x000fc8000fffe0ff */
[----:B------:R-:W-:-:S04]  /*26c0*/  UISETP.NE.AND UP0, UPT, UR4, 0x12, UPT ;  /* 0x000000120400788c */ /* 0x000fc8000bf05270 */
[----:B------:R-:W-:Y:S02]  /*26d0*/  USEL UR6, URZ, 0x1, UP0 ;  /* 0x00000001ff067887 */ /* 0x000fe40008000000 */
[----:B------:R-:W-:-:S04]  /*26e0*/  USEL UR4, UR4, URZ, UP0 ;  /* 0x000000ff04047287 */ /* 0x000fc80008000000 */
[----:B------:R-:W-:Y:S01]  /*26f0*/  ULEA UR5, UR4, UR7, 0x3 ;  /* 0x0000000704057291 */ /* 0x000fe2000f8e18ff */
[----:B-1----:R-:W-:-:S04]  /*2700*/  LOP3.LUT R2, R12, UR6, RZ, 0x3c, !PT ;  /* 0x000000060c027c12 */ /* 0x002fc8000f8e3cff */
[----:B------:R-:W-:-:S04]  /*2710*/  SHF.L.U32 R3, R2, 0x1f, RZ ;  /* 0x0000001f02037819 */ /* 0x000fc800000006ff */
[----:B------:R-:W1:Y:S02]  /*2720*/  SYNCS.PHASECHK.TRANS64.TRYWAIT P0, [UR5], R3 ;  /* 0x00000003ff0075a7 */ /* 0x000e640008001105 */
[----:B-1----:R-:W-:Y:S05]  /*2730*/  @!P0 BRA `(.L_x_38) ;  /* 0x0000006c00f88947 */ /* 0x002fea0003800000 */
.L_x_130:
[----:B------:R-:W-:-:S04]  /*2740*/  UIADD3 UR4, UPT, UPT, UR4, 0x1, URZ ;  /* 0x0000000104047890 */ /* 0x000fc8000fffe0ff */
[----:B------:R-:W-:-:S04]  /*2750*/  UISETP.NE.AND UP0, UPT, UR4, 0x12, UPT ;  /* 0x000000120400788c */ /* 0x000fc8000bf05270 */
[----:B------:R-:W-:Y:S02]  /*2760*/  USEL UR6, URZ, 0x1, UP0 ;  /* 0x00000001ff067887 */ /* 0x000fe40008000000 */
[----:B------:R-:W-:-:S04]  /*2770*/  USEL UR4, UR4, URZ, UP0 ;  /* 0x000000ff04047287 */ /* 0x000fc80008000000 */
[----:B------:R-:W-:Y:S01]  /*2780*/  ULEA UR5, UR4, UR7, 0x3 ;  /* 0x0000000704057291 */ /* 0x000fe2000f8e18ff */
[----:B------:R-:W-:-:S04]  /*2790*/  LOP3.LUT R2, R2, UR6, RZ, 0x3c, !PT ;  /* 0x0000000602027c12 */ /* 0x000fc8000f8e3cff */
[----:B-1----:R-:W-:-:S04]  /*27a0*/  SHF.L.U32 R3, R2, 0x1f, RZ ;  /* 0x0000001f02037819 */ /* 0x002fc800000006ff */
[----:B------:R-:W1:Y:S02]  /*27b0*/  SYNCS.PHASECHK.TRANS64.TRYWAIT P0, [UR5], R3 ;  /* 0x00000003ff0075a7 */ /* 0x000e640008001105 */
[----:B-1----:R-:W-:Y:S05]  /*27c0*/  @!P0 BRA `(.L_x_39) ;  /* 0x0000006c00ec8947 */ /* 0x002fea0003800000 */
.L_x_132:
        /* <DEDUP_REMOVED lines=9> */
.L_x_134:
        /* <DEDUP_REMOVED lines=9> */
.L_x_136:
        /* <DEDUP_REMOVED lines=9> */
.L_x_138:
        /* <DEDUP_REMOVED lines=9> */
.L_x_140:
        /* <DEDUP_REMOVED lines=9> */
.L_x_142:
        /* <DEDUP_REMOVED lines=9> */
.L_x_144:
        /* <DEDUP_REMOVED lines=9> */
.L_x_146:
        /* <DEDUP_REMOVED lines=9> */
.L_x_148:
        /* <DEDUP_REMOVED lines=9> */
.L_x_150:
        /* <DEDUP_REMOVED lines=9> */
.L_x_152:
        /* <DEDUP_REMOVED lines=9> */
.L_x_154:
        /* <DEDUP_REMOVED lines=9> */
.L_x_156:
        /* <DEDUP_REMOVED lines=9> */
.L_x_158:
        /* <DEDUP_REMOVED lines=9> */
.L_x_160:
[----:B------:R-:W-:-:S04]  /*2fb0*/  UIADD3 UR4, UPT, UPT, UR4, 0x1, URZ ;  /* 0x0000000104047890 */ /* 0x000fc8000fffe0ff */
[----:B------:R-:W-:-:S04]  /*2fc0*/  UISETP.NE.AND UP0, UPT, UR4, 0x12, UPT ;  /* 0x000000120400788c */ /* 0x000fc8000bf05270 */
[----:B------:R-:W-:Y:S02]  /*2fd0*/  USEL UR5, URZ, 0x1, UP0 ;  /* 0x00000001ff057887 */ /* 0x000fe40008000000 */
[----:B------:R-:W-:-:S04]  /*2fe0*/  USEL UR4, UR4, URZ, UP0 ;  /* 0x000000ff04047287 */ /* 0x000fc80008000000 */
[----:B------:R-:W-:Y:S01]  /*2ff0*/  ULEA UR4, UR4, UR7, 0x3 ;  /* 0x0000000704047291 */ /* 0x000fe2000f8e18ff */
[----:B------:R-:W-:-:S04]  /*3000*/  LOP3.LUT R2, R2, UR5, RZ, 0x3c, !PT ;  /* 0x0000000502027c12 */ /* 0x000fc8000f8e3cff */
[----:B------:R-:W-:Y:S01]  /*3010*/  SHF.L.U32 R2, R2, 0x1f, RZ ;  /* 0x0000001f02027819 */ /* 0x000fe200000006ff */
[----:B-1----:R-:W-:-:S07]  /*3020*/  IMAD.U32 R0, RZ, RZ, UR4 ;  /* 0x00000004ff007e24 */ /* 0x002fce000f8e00ff */
.L_x_54:
[----:B-1----:R1:W2:Y:S02]  /*3030*/  SYNCS.PHASECHK.TRANS64.TRYWAIT P0, [R0+URZ], R2 ;  /* 0x00000002000075a7 */ /* 0x0022a400080011ff */
[----:B--2---:R-:W-:Y:S05]  /*3040*/  @!P0 NANOSLEEP.SYNCS 0x989680 ;  /* 0x009896800000895d */ /* 0x004fea0003900000 */
[----:B------:R-:W2:Y:S02]  /*3050*/  @!P0 SYNCS.PHASECHK.TRANS64 P0, [R0+URZ], R2 ;  /* 0x00000002000085a7 */ /* 0x000ea400080010ff */
[----:B--2---:R-:W-:Y:S05]  /*3060*/  @P0 EXIT ;  /* 0x000000000000094d */ /* 0x004fea0003800000 */
[----:B------:R-:W-:Y:S05]  /*3070*/  BRA `(.L_x_54) ;  /* 0xfffffffc00ec7947 */ /* 0x000fea000383ffff */
.L_x_18:
[----:B------:R-:W-:-:S04]  /*3080*/  UISETP.NE.AND UP0, UPT, UR15, URZ, UPT ;  /* 0x000000ff0f00728c */ /* 0x000fc8000bf05270 */
[----:B------:R-:W-:-:S09]  /*3090*/  UISETP.NE.OR UP0, UPT, UR18, 0x1, UP0 ;  /* 0x000000011200788c */ /* 0x000fd20008705670 */
[----:B------:R-:W-:Y:S05]  /*30a0*/  BRA.U UP0, `(.L_x_55) ;  /* 0x0000000500487547 */ /* 0x000fea000b800000 */
[----:B------:R-:W-:Y:S01]  /*30b0*/  ISETP.NE.AND P2, PT, R0, RZ, PT ;  /* 0x000000ff0000720c */ /* 0x000fe20003f45270 */
[----:B------:R-:W-:Y:S01]  /*30c0*/  IMAD.MOV.U32 R12, RZ, RZ, 0x1 ;  /* 0x00000001ff0c7424 */ /* 0x000fe200078e00ff */
[----:B------:R-:W-:Y:S02]  /*30d0*/  CS2R R10, SRZ ;  /* 0x00000000000a7805 */ /* 0x000fe4000001ff00 */
[----:B------:R-:W-:Y:S01]  /*30e0*/  CS2R R8, SRZ ;  /* 0x0000000000087805 */ /* 0x000fe2000001ff00 */
[----:B------:R-:W-:Y:S01]  /*30f0*/  UMOV UR4, 0x400 ;  /* 0x0000040000047882 */ /* 0x000fe20000000000 */
[----:B------:R-:W-:Y:S01]  /*3100*/  UMOV UR5, URZ ;  /* 0x000000ff00057c82 */ /* 0x000fe20008000000 */
[----:B------:R-:W-:-:S12]  /*3110*/  ULEA UR15, UR15, UR4, 0x18 ;  /* 0x000000040f0f7291 */ /* 0x000fd8000f8ec0ff */
.L_x_59:
[----:B------:R-:W-:Y:S02]  /*3120*/  LEA R2, R8, UR15, 0x3 ;  /* 0x0000000f08027c11 */ /* 0x000fe4000f8e18ff */
[----:B------:R-:W-:-:S03]  /*3130*/  SHF.L.U32 R4, R9, 0x1f, RZ ;  /* 0x0000001f09047819 */ /* 0x000fc600000006ff */
[----:B------:R-:W-:Y:S01]  /*3140*/  VIADD R5, R2, 0x1c0 ;  /* 0x000001c002057836 */ /* 0x000fe20000000000 */
[----:B------:R-:W2:Y:S02]  /*3150*/  SYNCS.PHASECHK.TRANS64.TRYWAIT P0, [R2+URZ+0x1b0], R4 ;  /* 0x0001b004020075a7 */ /* 0x000ea400080011ff */
[----:B--2---:R-:W-:Y:S05]  /*3160*/  @!P0 BRA `(.L_x_56) ;  /* 0x0000006800ec8947 */ /* 0x004fea0003800000 */
.L_x_161:
[----:B------:R-:W-:Y:S01]  /*3170*/  ULEA UR4, UR5, UR15, 0x3 ;  /* 0x0000000f05047291 */ /* 0x000fe2000f8e18ff */
[----:B--2---:R-:W-:Y:S01]  /*3180*/  PRMT R2, RZ, 0x654, R5 ;  /* 0x00000654ff027816 */ /* 0x004fe20000000005 */
[----:B------:R-:W-:Y:S01]  /*3190*/  @!P2 IMAD.MOV.U32 R4, RZ, RZ, 0x10 ;  /* 0x00000010ff04a424 */ /* 0x000fe200078e00ff */
[----:B------:R-:W-:Y:S01]  /*31a0*/  SHF.L.U32 R5, R12, 0x1f, RZ ;  /* 0x0000001f0c057819 */ /* 0x000fe200000006ff */
[----:B------:R-:W-:Y:S01]  /*31b0*/  UIADD3 UR6, UPT, UPT, UR4, 0x150, URZ ;  /* 0x0000015004067890 */ /* 0x000fe2000fffe0ff */
[----:B------:R2:W-:Y:S05]  /*31c0*/  SYNCS.ARRIVE.TRANS64.RED.A1T0 RZ, [R2+URZ], RZ ;  /* 0x000000ff02ff79a7 */ /* 0x0005ea00081004ff */
[----:B------:R-:W-:Y:S01]  /*31d0*/  IMAD.U32 R6, RZ, RZ, UR6 ;  /* 0x00000006ff067e24 */ /* 0x000fe2000f8e00ff */
[----:B------:R-:W3:Y:S04]  /*31e0*/  SYNCS.PHASECHK.TRANS64.TRYWAIT P0, [UR4+0x160], R5 ;  /* 0x00016005ff0075a7 */ /* 0x000ee80008001104 */
[----:B------:R-:W-:Y:S01]  /*31f0*/  PRMT R6, R0, 0x654, R6 ;  /* 0x0000065400067816 */ /* 0x000fe20000000006 */
[----:B--23--:R-:W-:Y:S06]  /*3200*/  @!P0 BRA `(.L_x_57) ;  /* 0x0000006800d88947 */ /* 0x00cfec0003800000 */
.L_x_163:
[----:B------:R-:W-:Y:S01]  /*3210*/  ULEA UR6, UR5, UR15, 0x4 ;  /* 0x0000000f05067291 */ /* 0x000fe2000f8e20ff */
[----:B------:R-:W-:Y:S01]  /*3220*/  SEL R3, R6, R3, !P2 ;  /* 0x0000000306037207 */ /* 0x000fe20005000000 */
[----:B------:R-:W-:Y:S01]  /*3230*/  UIADD3 UR7, UPT, UPT, UR4, 0x150, URZ ;  /* 0x0000015004077890 */ /* 0x000fe2000fffe0ff */
[----:B--2---:R-:W-:Y:S01]  /*3240*/  LEA R2, R11, UR15, 0x3 ;  /* 0x0000000f0b027c11 */ /* 0x004fe2000f8e18ff */
[----:B------:R-:W-:Y:S01]  /*3250*/  UIADD3 UR6, UPT, UPT, UR6, 0x1e0, URZ ;  /* 0x000001e006067890 */ /* 0x000fe2000fffe0ff */
[----:B------:R2:W-:Y:S01]  /*3260*/  @!P2 SYNCS.ARRIVE.TRANS64.RED RZ, [R3+URZ], R4 ;  /* 0x0000000403ffa9a7 */ /* 0x0005e200080004ff */
[----:B------:R-:W-:Y:S01]  /*3270*/  UIADD3 UR4, UPT, UPT, UR5, 0x1, URZ ;  /* 0x0000000105047890 */ /* 0x000fe2000fffe0ff */
[----:B------:R-:W-:-:S03]  /*3280*/  VIADD R8, R8, 0x1 ;  /* 0x0000000108087836 */ /* 0x000fc60000000000 */
[----:B------:R-:W-:Y:S02]  /*3290*/  UISETP.NE.AND UP0, UPT, UR4, 0x2, UPT ;  /* 0x000000020400788c */ /* 0x000fe4000bf05270 */
[----:B------:R-:W-:Y:S01]  /*32a0*/  ISETP.NE.AND P0, PT, R8, 0x2, PT ;  /* 0x000000020800780c */ /* 0x000fe20003f05270 */
[----:B------:R-:W-:Y:S06]  /*32b0*/  UGETNEXTWORKID.BROADCAST [UR6], [UR7] ;  /* 0x00000000060073ca */ /* 0x000fec0008000100 */
[----:B------:R-:W-:Y:S02]  /*32c0*/  USEL UR6, URZ, 0x1, UP0 ;  /* 0x00000001ff067887 */ /* 0x000fe40008000000 */
[----:B------:R-:W-:-:S04]  /*32d0*/  USEL UR5, UR4, URZ, UP0 ;  /* 0x000000ff04057287 */ /* 0x000fc80008000000 */
[----:B------:R-:W-:Y:S02]  /*32e0*/  LOP3.LUT R12, R12, UR6, RZ, 0x3c, !PT ;  /* 0x000000060c0c7c12 */ /* 0x000fe4000f8e3cff */
[----:B--2---:R-:W-:-:S04]  /*32f0*/  SHF.L.U32 R4, R10, 0x1f, RZ ;  /* 0x0000001f0a047819 */ /* 0x004fc800000006ff */
[----:B------:R-:W2:Y:S02]  /*3300*/  SYNCS.PHASECHK.TRANS64.TRYWAIT P1, [R2+URZ+0x150], R4 ;  /* 0x00015004020075a7 */ /* 0x000ea400080211ff */
[----:B--2---:R-:W-:Y:S05]  /*3310*/  @!P1 BRA `(.L_x_58) ;  /* 0x0000006800ac9947 */ /* 0x004fea0003800000 */
.L_x_164:
[C---:B--2---:R-:W-:Y:S01]  /*3320*/  LEA R4, R11.reuse, UR15, 0x4 ;  /* 0x0000000f0b047c11 */ /* 0x044fe2000f8e20ff */
[----:B------:R-:W-:Y:S01]  /*3330*/  VIADD R2, R2, 0x160 ;  /* 0x0000016002027836 */ /* 0x000fe20000000000 */
[----:B------:R-:W-:Y:S01]  /*3340*/  SEL R8, R8, RZ, P0 ;  /* 0x000000ff08087207 */ /* 0x000fe20000000000 */
[----:B------:R-:W-:-:S03]  /*3350*/  VIADD R11, R11, 0x1 ;  /* 0x000000010b0b7836 */ /* 0x000fc60000000000 */
[----:B------:R-:W2:Y:S01]  /*3360*/  LDS.128 R4, [R4+0x1e0] ;  /* 0x0001e00004047984 */ /* 0x000ea20000000c00 */
[----:B------:R-:W-:Y:S02]  /*3370*/  PRMT R2, RZ, 0x654, R2 ;  /* 0x00000654ff027816 */ /* 0x000fe40000000002 */
[C---:B------:R-:W-:Y:S01]  /*3380*/  ISETP.NE.AND P1, PT, R11.reuse, 0x2, PT ;  /* 0x000000020b00780c */ /* 0x040fe20003f25270 */
[----:B------:R-:W-:Y:S01]  /*3390*/  @!PT LDS RZ, [RZ] ;  /* 0x00000000fffff984 */ /* 0x000fe20000000800 */
[----:B------:R-:W-:Y:S01]  /*33a0*/  @!PT LDS RZ, [RZ] ;  /* 0x00000000fffff984 */ /* 0x000fe20000000800 */
[----:B------:R-:W-:Y:S01]  /*33b0*/  @!PT LDS RZ, [RZ] ;  /* 0x00000000fffff984 */ /* 0x000fe20000000800 */
[----:B------:R-:W-:Y:S01]  /*33c0*/  @!PT LDS RZ, [RZ] ;  /* 0x00000000fffff984 */ /* 0x000fe20000000800 */
[----:B------:R3:W-:Y:S06]  /*33d0*/  MEMBAR.ALL.CTA ;  /* 0x0000000000007992 */ /* 0x0007ec0000008000 */
[----:B---3--:R-:W3:Y:S01]  /*33e0*/  FENCE.VIEW.ASYNC.S ;  /* 0x00000000000073c6 */ /* 0x008ee20000000000 */
[----:B------:R-:W-:Y:S01]  /*33f0*/  SEL R11, R11, RZ, P1 ;  /* 0x000000ff0b0b7207 */ /* 0x000fe20000800000 */
[----:B---3--:R3:W-:Y:S01]  /*3400*/  SYNCS.ARRIVE.TRANS64.RED.A1T0 RZ, [R2+URZ], RZ ;  /* 0x000000ff02ff79a7 */ /* 0x0087e200081004ff */
[----:B--2---:R-:W-:-:S02]  /*3410*/  LOP3.LUT P3, RZ, R6, 0x1, RZ, 0xc0, !PT ;  /* 0x0000000106ff7812 */ /* 0x004fc4000786c0ff */
[----:B------:R-:W-:-:S04]  /*3420*/  SEL R4, RZ, 0x1, P1 ;  /* 0x00000001ff047807 */ /* 0x000fc80000800000 */
[----:B------:R-:W-:Y:S02]  /*3430*/  LOP3.LUT R10, R10, R4, RZ, 0x3c, !PT ;  /* 0x000000040a0a7212 */ /* 0x000fe400078e3cff */
[----:B---3--:R-:W-:-:S04]  /*3440*/  SEL R2, RZ, 0x1, P0 ;  /* 0x00000001ff027807 */ /* 0x008fc80000000000 */
[----:B------:R-:W-:Y:S01]  /*3450*/  LOP3.LUT R9, R9, R2, RZ, 0x3c, !PT ;  /* 0x0000000209097212 */ /* 0x000fe200078e3cff */
[----:B------:R-:W-:Y:S06]  /*3460*/  @P3 BRA `(.L_x_59) ;  /* 0xfffffffc002c3947 */ /* 0x000fec000383ffff */
[----:B------:R-:W-:Y:S01]  /*3470*/  ULEA UR4, UR5, UR15, 0x3 ;  /* 0x0000000f05047291 */ /* 0x000fe2000f8e18ff */
[----:B------:R-:W-:-:S08]  /*3480*/  SHF.L.U32 R2, R12, 0x1f, RZ ;  /* 0x0000001f0c027819 */ /* 0x000fd000000006ff */
[----:B------:R-:W2:Y:S02]  /*3490*/  SYNCS.PHASECHK.TRANS64 P0, [UR4+0x160], R2 ;  /* 0x00016002ff0075a7 */ /* 0x000ea40008001004 */
[----:B--2---:R-:W-:Y:S05]  /*34a0*/  @P0 BRA `(.L_x_60) ;  /* 0x0000000000080947 */ /* 0x004fea0003800000 */
[----:B------:R-:W2:Y:S02]  /*34b0*/  SYNCS.PHASECHK.TRANS64.TRYWAIT P0, [UR4+0x160], R2 ;  /* 0x00016002ff0075a7 */ /* 0x000ea40008001104 */
[----:B--2---:R-:W-:Y:S05]  /*34c0*/  @!P0 BRA `(.L_x_61) ;  /* 0x0000006800548947 */ /* 0x004fea0003800000 */
.L_x_60:
[----:B------:R-:W-:-:S04]  /*34d0*/  UIADD3 UR6, UPT, UPT, UR5, 0x1, URZ ;  /* 0x0000000105067890 */ /* 0x000fc8000fffe0ff */
[----:B------:R-:W-:-:S04]  /*34e0*/  UISETP.NE.AND UP0, UPT, UR6, 0x2, UPT ;  /* 0x000000020600788c */ /* 0x000fc8000bf05270 */
[----:B------:R-:W-:Y:S02]  /*34f0*/  USEL UR7, URZ, 0x1, UP0 ;  /* 0x00000001ff077887 */ /* 0x000fe40008000000 */
[----:B------:R-:W-:-:S04]  /*3500*/  USEL UR6, UR6, URZ, UP0 ;  /* 0x000000ff06067287 */ /* 0x000fc80008000000 */
[----:B------:R-:W-:Y:S01]  /*3510*/  ULEA UR6, UR6, UR15, 0x3 ;  /* 0x0000000f06067291 */ /* 0x000fe2000f8e18ff */
[----:B--2---:R-:W-:-:S04]  /*3520*/  LOP3.LUT R2, R12, UR7, RZ, 0x3c, !PT ;  /* 0x000000070c027c12 */ /* 0x004fc8000f8e3cff */
[----:B------:R-:W-:-:S04]  /*3530*/  SHF.L.U32 R0, R2, 0x1f, RZ ;  /* 0x0000001f02007819 */ /* 0x000fc800000006ff */
[----:B------:R-:W2:Y:S02]  /*3540*/  SYNCS.PHASECHK.TRANS64 P0, [UR6+0x160], R0 ;  /* 0x00016000ff0075a7 */ /* 0x000ea40008001006 */
[----:B-12---:R-:W-:Y:S05]  /*3550*/  @P0 EXIT ;  /* 0x000000000000094d */ /* 0x006fea0003800000 */
[----:B------:R-:W-:Y:S02]  /*3560*/  SHF.L.U32 R2, R2, 0x1f, RZ ;  /* 0x0000001f02027819 */ /* 0x000fe400000006ff */
[----:B------:R-:W-:-:S07]  /*3570*/  MOV R0, UR6 ;  /* 0x0000000600007c02 */ /* 0x000fce0008000f00 */
.L_x_62:
[----:B-1----:R1:W2:Y:S02]  /*3580*/  SYNCS.PHASECHK.TRANS64.TRYWAIT P0, [R0+URZ+0x160], R2 ;  /* 0x00016002000075a7 */ /* 0x0022a400080011ff */
[----:B--2---:R-:W-:Y:S05]  /*3590*/  @!P0 NANOSLEEP.SYNCS 0x989680 ;  /* 0x009896800000895d */ /* 0x004fea0003900000 */
[----:B------:R-:W2:Y:S02]  /*35a0*/  @!P0 SYNCS.PHASECHK.TRANS64 P0, [R0+URZ+0x160], R2 ;  /* 0x00016002000085a7 */ /* 0x000ea400080010ff */
[----:B--2---:R-:W-:Y:S05]  /*35b0*/  @P0 EXIT ;  /* 0x000000000000094d */ /* 0x004fea0003800000 */
[----:B------:R-:W-:Y:S05]  /*35c0*/  BRA `(.L_x_62) ;  /* 0xfffffffc00ec7947 */ /* 0x000fea000383ffff */
.L_x_55:
[----:B------:R-:W-:-:S09]  /*35d0*/  UISETP.NE.AND UP0, UPT, UR18, URZ, UPT ;  /* 0x000000ff1200728c */ /* 0x000fd2000bf05270 */
[----:B------:R-:W-:Y:S05]  /*35e0*/  BRA.U UP0, `(.L_x_63) ;  /* 0x0000000d00747547 */ /* 0x000fea000b800000 */
[----:B------:R-:W-:Y:S01]  /*35f0*/  UMOV UR4, 0x40 ;  /* 0x0000004000047882 */ /* 0x000fe20000000000 */
[----:B------:R-:W-:Y:S01]  /*3600*/  NOP ;  /* 0x0000000000007918 */ /* 0x000fe20000000000 */
[----:B------:R-:W-:-:S03]  /*3610*/  ULEA UR5, UR15, UR4, 0x18 ;  /* 0x000000040f057291 */ /* 0x000fc6000f8ec0ff */
[----:B------:R-:W-:Y:S02]  /*3620*/  UMOV UR4, 0x400 ;  /* 0x0000040000047882 */ /* 0x000fe40000000000 */
[----:B------:R-:W-:-:S04]  /*3630*/  ULEA UR15, UR15, UR4, 0x18 ;  /* 0x000000040f0f7291 */ /* 0x000fc8000f8ec0ff */
[----:B------:R-:W2:Y:S02]  /*3640*/  LDS.U8 R0, [UR5+0x1c] ;  /* 0x00001c05ff007984 */ /* 0x000ea40008000000 */
[----:B--2---:R-:W-:-:S13]  /*3650*/  ISETP.NE.AND P0, PT, R0, RZ, PT ;  /* 0x000000ff0000720c */ /* 0x004fda0003f05270 */
[----:B------:R-:W-:Y:S05]  /*3660*/  @P0 BRA `(.L_x_64) ;  /* 0x0000000000580947 */ /* 0x000fea0003800000 */
[----:B------:R-:W-:-:S13]  /*3670*/  ELECT P0, URZ, PT ;  /* 0x0000000000ff782f */ /* 0x000fda0003800000 */
[----:B------:R-:W-:Y:S05]  /*3680*/  @!P0 BRA `(.L_x_65) ;  /* 0x0000000000608947 */ /* 0x000fea0003800000 */
[----:B------:R-:W-:Y:S01]  /*3690*/  UMOV UR4, 0x10 ;  /* 0x0000001000047882 */ /* 0x000fe20000000000 */
[----:B------:R-:W-:Y:S01]  /*36a0*/  HFMA2 R0, -RZ, RZ, 0, 5.9604644775390625e-08 ;  /* 0x00000001ff007431 */ /* 0x000fe200000001ff */
[----:B------:R-:W-:-:S03]  /*36b0*/  MOV R2, 0xffff ;  /* 0x0000ffff00027802 */ /* 0x000fc60000000f00 */
[----:B------:R-:W-:Y:S04]  /*36c0*/  DEPBAR.LE SB2, 0x36 ;  /* 0x0000ad800000791a */ /* 0x000fe80000000000 */
[----:B------:R-:W2:Y:S02]  /*36d0*/  UTCATOMSWS.FIND_AND_SET.ALIGN UP0, UR4, UR4 ;  /* 0x00000004000475e3 */ /* 0x000ea40008000800 */
[----:B--2---:R-:W-:Y:S01]  /*36e0*/  MOV R3, UR4 ;  /* 0x0000000400037c02 */ /* 0x004fe20008000f00 */
[----:B------:R-:W-:Y:S06]  /*36f0*/  BRA.U UP0, `(.L_x_66) ;  /* 0x0000000100187547 */ /* 0x000fec000b800000 */
.L_x_67:
[----:B------:R-:W-:Y:S05]  /*3700*/  NANOSLEEP 0x64 ;  /* 0x000000640000795d */ /* 0x000fea0003800000 */
[----:B------:R-:W-:-:S05]  /*3710*/  UMOV UR4, 0x10 ;  /* 0x0000001000047882 */ /* 0x000fca0000000000 */
[----:B------:R-:W-:Y:S04]  /*3720*/  DEPBAR.LE SB2, 0x36 ;  /* 0x0000ad800000791a */ /* 0x000fe80000000000 */
[----:B------:R-:W2:Y:S02]  /*3730*/  UTCATOMSWS.FIND_AND_SET.ALIGN UP0, UR4, UR4 ;  /* 0x00000004000475e3 */ /* 0x000ea40008000800 */
[----:B--2---:R-:W-:Y:S01]  /*3740*/  MOV R3, UR4 ;  /* 0x0000000400037c02 */ /* 0x004fe20008000f00 */
[----:B------:R-:W-:Y:S05]  /*3750*/  BRA.U !UP0, `(.L_x_67) ;  /* 0xfffffffd08e87547 */ /* 0x000fea000b83ffff */
.L_x_66:
[-C--:B------:R-:W-:Y:S02]  /*3760*/  SHF.L.U32 R2, R2, R3.reuse, RZ ;  /* 0x0000000302027219 */ /* 0x080fe400000006ff */
[----:B------:R-:W-:Y:S01]  /*3770*/  SHF.L.U32 R0, R0, R3, RZ ;  /* 0x0000000300007219 */ /* 0x000fe200000006ff */
[----:B------:R-:W-:Y:S02]  /*3780*/  IMAD.SHL.U32 R3, R3, 0x20, RZ ;  /* 0x0000002003037824 */ /* 0x000fe400078e00ff */
[----:B------:R2:W-:Y:S04]  /*3790*/  ATOMS.OR RZ, [UR5+0x14], R2 ;  /* 0x00001402ffff798c */ /* 0x0005e8000b000005 */
[----:B------:R2:W-:Y:S04]  /*37a0*/  ATOMS.OR RZ, [UR5+0x18], R0 ;  /* 0x00001800ffff798c */ /* 0x0005e8000b000005 */
[----:B------:R2:W-:Y:S01]  /*37b0*/  STS [UR15+0x200], R3 ;  /* 0x00020003ff007988 */ /* 0x0005e2000800080f */
[----:B------:R-:W-:Y:S05]  /*37c0*/  BRA `(.L_x_65) ;  /* 0x0000000000107947 */ /* 0x000fea0003800000 */
.L_x_64:
[----:B------:R-:W-:Y:S02]  /*37d0*/  MOV R0, 0xffffffff ;  /* 0xffffffff00007802 */ /* 0x000fe40000000f00 */
[----:B------:R-:W-:-:S03]  /*37e0*/  MOV R2, 0x3810 ;  /* 0x0000381000027802 */ /* 0x000fc60000000f00 */
[----:B------:R2:W-:Y:S04]  /*37f0*/  STS [UR15+0x200], R0 ;  /* 0x00020000ff007988 */ /* 0x0005e8000800080f */
[----:B-12--5:R-:W-:Y:S05]  /*3800*/  CALL.REL.NOINC `($__internal_1_$__cuda_sm10x_tcgen05_guardrail_trap_phase_invalid_during_alloc) ;  /* 0x0000006800e87944 */ /* 0x026fea0003c00000 */
.L_x_65:
[----:B------:R-:W-:Y:S05]  /*3810*/  WARPSYNC.ALL ;  /* 0x0000000000007948 */ /* 0x000fea0003800000 */
[----:B------:R-:W3:Y:S01]  /*3820*/  S2UR UR4, SR_CgaCtaId ;  /* 0x00000000000479c3 */ /* 0x000ee20000008800 */
[----:B------:R-:W-:Y:S01]  /*3830*/  UMOV UR14, 0x400 ;  /* 0x00000400000e7882 */ /* 0x000fe20000000000 */
[----:B------:R-:W-:-:S06]  /*3840*/  NOP ;  /* 0x0000000000007918 */ /* 0x000fcc0000000000 */
[----:B------:R-:W-:Y:S06]  /*3850*/  BAR.ARV 0x6, 0xa0 ;  /* 0x0182800000007b1d */ /* 0x000fec0000002000 */
[----:B------:R-:W4:Y:S01]  /*3860*/  LDCU UR5, c[0x0][0x38c] ;  /* 0x00007180ff0577ac */ /* 0x000f220008000800 */
[----:B------:R-:W-:Y:S01]  /*3870*/  IMAD.MOV.U32 R11, RZ, RZ, 0x1 ;  /* 0x00000001ff0b7424 */ /* 0x000fe200078e00ff */
[----:B------:R-:W-:Y:S01]  /*3880*/  CS2R R8, SRZ ;  /* 0x0000000000087805 */ /* 0x000fe2000001ff00 */
[----:B------:R-:W-:Y:S01]  /*3890*/  IMAD.MOV.U32 R10, RZ, RZ, RZ ;  /* 0x000000ffff0a7224 */ /* 0x000fe200078e00ff */
[----:B------:R-:W2:Y:S01]  /*38a0*/  LDCU UR7, c[0x0][0x38c] ;  /* 0x00007180ff0777ac */ /* 0x000ea20008000800 */
[----:B------:R-:W-:Y:S01]  /*38b0*/  UMOV UR17, URZ ;  /* 0x000000ff00117c82 */ /* 0x000fe20008000000 */
[----:B------:R-:W-:Y:S01]  /*38c0*/  UMOV UR11, URZ ;  /* 0x000000ff000b7c82 */ /* 0x000fe20008000000 */
[----:B---3--:R-:W-:Y:S01]  /*38d0*/  ULEA UR14, UR4, UR14, 0x18 ;  /* 0x0000000e040e7291 */ /* 0x008fe2000f8ec0ff */
[----:B------:R-:W-:Y:S01]  /*38e0*/  UMOV UR20, 0x0 ;  /* 0x0000000000147882 */ /* 0x000fe20000000000 */
[----:B-1----:R-:W-:-:S02]  /*38f0*/  UMOV UR21, 0x4380490 ;  /* 0x0438049000157882 */ /* 0x002fc40000000000 */
[----:B------:R-:W-:Y:S02]  /*3900*/  UIADD3 UR6, UPT, UPT, UR14, 0x17600, URZ ;  /* 0x000176000e067890 */ /* 0x000fe4000fffe0ff */
[----:B----4-:R-:W-:-:S03]  /*3910*/  UIADD3 UR5, UPT, UPT, UR5, 0xf, URZ ;  /* 0x0000000f05057890 */ /* 0x010fc6000fffe0ff */
[----:B--2---:R-:W1:Y:S01]  /*3920*/  LDS R0, [UR14+0x200] ;  /* 0x0002000eff007984 */ /* 0x004e620008000800 */
[----:B------:R-:W-:Y:S02]  /*3930*/  USHF.R.S32.HI UR4, URZ, 0x1f, UR5 ;  /* 0x0000001fff047899 */ /* 0x000fe40008011405 */
[----:B------:R-:W-:Y:S02]  /*3940*/  UISETP.GE.AND UP4, UPT, UR7, 0x1, UPT ;  /* 0x000000010700788c */ /* 0x000fe4000bf86270 */
[----:B------:R-:W-:Y:S02]  /*3950*/  ULEA.HI UR4, UR4, UR5, URZ, 0x4 ;  /* 0x0000000504047291 */ /* 0x000fe4000f8f20ff */
[----:B------:R-:W-:Y:S02]  /*3960*/  UIADD3 UR5, UPT, UPT, UR14, 0xe600, URZ ;  /* 0x0000e6000e057890 */ /* 0x000fe4000fffe0ff */
[----:B------:R-:W-:Y:S02]  /*3970*/  USHF.R.S32.HI UR19, URZ, 0x4, UR4 ;  /* 0x00000004ff137899 */ /* 0x000fe40008011404 */
[----:B------:R-:W-:-:S02]  /*3980*/  USHF.R.U32.HI UR5, URZ, 0x4, UR5 ;  /* 0x00000004ff057899 */ /* 0x000fc40008011605 */
[----:B------:R-:W-:Y:S02]  /*3990*/  USHF.R.U32.HI UR4, URZ, 0x4, UR6 ;  /* 0x00000004ff047899 */ /* 0x000fe40008011606 */
[----:B------:R-:W-:Y:S02]  /*39a0*/  UISETP.LT.AND UP0, UPT, UR19, 0x1, UPT ;  /* 0x000000011300788c */ /* 0x000fe4000bf01270 */
[----:B------:R-:W-:Y:S02]  /*39b0*/  ULOP3.LUT UR5, UR5, 0x3fff, URZ, 0xc0, !UPT ;  /* 0x00003fff05057892 */ /* 0x000fe4000f8ec0ff */
[----:B------:R-:W-:Y:S02]  /*39c0*/  ULOP3.LUT UR4, UR4, 0x3fff, URZ, 0xc0, !UPT ;  /* 0x00003fff04047892 */ /* 0x000fe4000f8ec0ff */
[----:B------:R-:W-:Y:S02]  /*39d0*/  USEL UR22, UR19, 0x1, !UP0 ;  /* 0x0000000113167887 */ /* 0x000fe4000c000000 */
[----:B------:R-:W-:-:S02]  /*39e0*/  ULOP3.LUT UR16, UR5, 0x10000, URZ, 0xfc, !UPT ;  /* 0x0001000005107892 */ /* 0x000fc4000f8efcff */
[----:B------:R-:W-:Y:S02]  /*39f0*/  ULOP3.LUT UR4, UR4, 0x10000, URZ, 0xfc, !UPT ;  /* 0x0001000004047892 */ /* 0x000fe4000f8efcff */
[----:B------:R-:W-:Y:S01]  /*3a00*/  UIADD3 UR22, UPT, UPT, -UR22, URZ, URZ ;  /* 0x000000ff16167290 */ /* 0x000fe2000fffe1ff */
[----:B-1----:R-:W-:-:S15]  /*3a10*/  R2UR UR23, R0 ;  /* 0x00000000001772ca */ /* 0x002fde00000e0000 */
.L_x_74:
[----:B------:R-:W-:Y:S02]  /*3a20*/  LEA R0, R10, UR14, 0x3 ;  /* 0x0000000e0a007c11 */ /* 0x000fe4000f8e18ff */
[----:B------:R-:W-:Y:S02]  /*3a30*/  SHF.L.U32 R2, R9, 0x1f, RZ ;  /* 0x0000001f09027819 */ /* 0x000fe400000006ff */
[----:B------:R-:W-:Y:S01]  /*3a40*/  PLOP3.LUT P0, PT, PT, PT, UP4, 0x80, 0x8 ;  /* 0x000000000008781c */ /* 0x000fe20003f0f048 */
[----:B------:R-:W-:Y:S01]  /*3a50*/  VIADD R3, R0, 0x160 ;  /* 0x0000016000037836 */ /* 0x000fe20000000000 */
[----:B-1----:R-:W1:Y:S02]  /*3a60*/  SYNCS.PHASECHK.TRANS64.TRYWAIT P1, [R0+URZ+0x150], R2 ;  /* 0x00015002000075a7 */ /* 0x002e6400080211ff */
[----:B-1----:R-:W-:Y:S09]  /*3a70*/  @!P1 BRA `(.L_x_68) ;  /* 0x0000006400009947 */ /* 0x002ff20003800000 */
.L_x_166:
[----:B------:R-:W-:Y:S01]  /*3a80*/  LEA R4, R10, UR14, 0x4 ;  /* 0x0000000e0a047c11 */ /* 0x000fe2000f8e20ff */
[----:B------:R-:W-:Y:S01]  /*3a90*/  @UP4 ULEA UR5, UR11, UR14, 0x3 ;  /* 0x0000000e0b054291 */ /* 0x000fe2000f8e18ff */
[----:B------:R-:W-:Y:S01]  /*3aa0*/  PLOP3.LUT P1, PT, PT, PT, PT, 0x80, 0x8 ;  /* 0x000000000008781c */ /* 0x000fe20003f2f070 */
[----:B------:R-:W-:Y:S01]  /*3ab0*/  ULEA UR18, UR17, UR14, 0x3 ;  /* 0x0000000e11127291 */ /* 0x000fe2000f8e18ff */
[----:B------:R-:W-:Y:S02]  /*3ac0*/  PRMT R3, RZ, 0x654, R3 ;  /* 0x00000654ff037816 */ /* 0x000fe40000000003 */
[----:B------:R-:W2:Y:S01]  /*3ad0*/  LDS.128 R4, [R4+0x1e0] ;  /* 0x0001e00004047984 */ /* 0x000ea20000000c00 */
[----:B-1----:R-:W-:Y:S02]  /*3ae0*/  @P0 SHF.L.U32 R2, R8, 0x1f, RZ ;  /* 0x0000001f08020819 */ /* 0x002fe400000006ff */
[----:B------:R-:W-:Y:S01]  /*3af0*/  SHF.L.U32 R0, R11, 0x1f, RZ ;  /* 0x0000001f0b007819 */ /* 0x000fe200000006ff */
[----:B------:R-:W-:Y:S01]  /*3b00*/  @!PT LDS RZ, [RZ] ;  /* 0x00000000fffff984 */ /* 0x000fe20000000800 */
[----:B------:R-:W-:Y:S01]  /*3b10*/  @!PT LDS RZ, [RZ] ;  /* 0x00000000fffff984 */ /* 0x000fe20000000800 */
[----:B------:R-:W-:Y:S01]  /*3b20*/  @!PT LDS RZ, [RZ] ;  /* 0x00000000fffff984 */ /* 0x000fe20000000800 */
[----:B------:R-:W-:Y:S01]  /*3b30*/  @!PT LDS RZ, [RZ] ;  /* 0x00000000fffff984 */ /* 0x000fe20000000800 */
[----:B------:R1:W-:Y:S06]  /*3b40*/  MEMBAR.ALL.CTA ;  /* 0x0000000000007992 */ /* 0x0003ec0000008000 */
[----:B-1----:R-:W1:Y:S02]  /*3b50*/  FENCE.VIEW.ASYNC.S ;  /* 0x00000000000073c6 */ /* 0x002e640000000000 */
[----:B-1----:R1:W-:Y:S01]  /*3b60*/  SYNCS.ARRIVE.TRANS64.RED.A1T0 RZ, [R3+URZ], RZ ;  /* 0x000000ff03ff79a7 */ /* 0x0023e200081004ff */
[----:B------:R1:W3:Y:S01]  /*3b70*/  @P0 SYNCS.PHASECHK.TRANS64.TRYWAIT P1, [UR5], R2 ;  /* 0x00000002ff0005a7 */ /* 0x0002e20008021105 */
[----:B------:R-:W4:Y:S02]  /*3b80*/  SYNCS.PHASECHK.TRANS64.TRYWAIT P0, [UR18+0x190], R0 ;  /* 0x00019000ff0075a7 */ /* 0x000f240008001112 */
[----:B-1234-:R-:W-:Y:S05]  /*3b90*/  @!P0 BRA `(.L_x_69) ;  /* 0x0000006000cc8947 */ /* 0x01efea0003800000 */
.L_x_168:
[----:B------:R-:W-:Y:S01]  /*3ba0*/  IADD3 R10, PT, PT, R10, 0x1, RZ ;  /* 0x000000010a0a7810 */ /* 0x000fe20007ffe0ff */
[----:B------:R-:W-:Y:S06]  /*3bb0*/  BRA.U !UP4, `(.L_x_70) ;  /* 0x000000010c9c7547 */ /* 0x000fec000b800000 */
[----:B------:R-:W-:Y:S02]  /*3bc0*/  ULEA.HI UR5, UR17, UR17, URZ, 0x1 ;  /* 0x0000001111057291 */ /* 0x000fe4000f8f08ff */
[----:B------:R-:W-:Y:S02]  /*3bd0*/  UPLOP3.LUT UP2, UPT, UPT, UPT, UPT, 0x40, 0x4 ;  /* 0x000000000004789c */ /* 0x000fe40003f4e870 */
[----:B------:R-:W-:Y:S02]  /*3be0*/  USHF.R.U32.HI UR6, URZ, 0x1, UR5 ;  /* 0x00000001ff067899 */ /* 0x000fe40008011605 */
[----:B------:R-:W-:Y:S02]  /*3bf0*/  ULOP3.LUT UR15, UR5, 0xffe, URZ, 0xc0, !UPT ;  /* 0x00000ffe050f7892 */ /* 0x000fe4000f8ec0ff */
[----:B------:R-:W-:Y:S02]  /*3c00*/  UIMAD UR5, UR6, 0xe0, UR23 ;  /* 0x000000e0060578a4 */ /* 0x000fe4000f8e0217 */
[----:B------:R-:W-:Y:S01]  /*3c10*/  UIADD3 UR15, UPT, UPT, -UR15, UR17, URZ ;  /* 0x000000110f0f7290 */ /* 0x000fe2000fffe1ff */
[----:B------:R-:W-:Y:S01]  /*3c20*/  UMOV UR13, UR22 ;  /* 0x00000016000d7c82 */ /* 0x000fe20008000000 */
[----:B------:R-:W-:-:S02]  /*3c30*/  UMOV UR12, UR19 ;  /* 0x00000013000c7c82 */ /* 0x000fc40008000000 */
[----:B------:R-:W-:-:S03]  /*3c40*/  ULEA UR15, UR15, UR5, 0x14 ;  /* 0x000000050f0f7291 */ /* 0x000fc6000f8ea0ff */
[----:B------:R-:W-:-:S09]  /*3c50*/  UMOV UR5, UR11 ;  /* 0x0000000b00057c82 */ /* 0x000fd20008000000 */
.L_x_73:
[----:B------:R-:W-:Y:S02]  /*3c60*/  UIADD3 UR13, UPT, UPT, UR13, 0x1, URZ ;  /* 0x000000010d0d7890 */ /* 0x000fe4000fffe0ff */
[----:B--2---:R-:W-:Y:S02]  /*3c70*/  ULEA UR7, UR5, UR14, 0x3 ;  /* 0x0000000e05077291 */ /* 0x004fe4000f8e18ff */
[----:B------:R-:W-:Y:S01]  /*3c80*/  UISETP.NE.AND UP3, UPT, UR13, URZ, UPT ;  /* 0x000000ff0d00728c */ /* 0x000fe2000bf65270 */
[----:B---3--:R-:W-:Y:S10]  /*3c90*/  @P1 BRA `(.L_x_71) ;  /* 0x00000000000c1947 */ /* 0x008ff40003800000 */
[----:B-1----:R-:W-:Y:S04]  /*3ca0*/  SHF.L.U32 R2, R8, 0x1f, RZ ;  /* 0x0000001f08027819 */ /* 0x002fe800000006ff */
[----:B------:R-:W1:Y:S02]  /*3cb0*/  SYNCS.PHASECHK.TRANS64.TRYWAIT P0, [UR7], R2 ;  /* 0x00000002ff0075a7 */ /* 0x000e640008001107 */
[----:B-1----:R-:W-:Y:S05]  /*3cc0*/  @!P0 BRA `(.L_x_72) ;  /* 0x0000006000988947 */ /* 0x002fea0003800000 */
.L_x_71:
[----:B------:R-:W-:Y:S01]  /*3cd0*/  UISETP.NE.AND UP0, UPT, UR12, 0x1, UPT ;  /* 0x000000010c00788c */ /* 0x000fe2000bf05270 */
[----:B------:R-:W-:Y:S01]  /*3ce0*/  PLOP3.LUT P1, PT, PT, PT, PT, 0x80, 0x8 ;  /* 0x000000000008781c */ /* 0x000fe20003f2f070 */
[----:B------:R-:W-:Y:S02]  /*3cf0*/  UIADD3 UR6, UPT, UPT, UR5, 0x1, URZ ;  /* 0x0000000105067890 */ /* 0x000fe4000fffe0ff */
[----:B------:R-:W-:Y:S02]  /*3d00*/  UIADD3 UR12, UPT, UPT, UR12, -0x1, URZ ;  /* 0xffffffff0c0c7890 */ /* 0x000fe4000fffe0ff */
[----:B------:R-:W-:Y:S01]  /*3d10*/  UISETP.NE.AND UP1, UPT, UR6, 0x12, UPT ;  /* 0x000000120600788c */ /* 0x000fe2000bf25270 */
[----:B------:R-:W-:Y:S01]  /*3d20*/  PLOP3.LUT P0, PT, PT, PT, UP0, 0x80, 0x8 ;  /* 0x000000000008781c */ /* 0x000fe20003f0f008 */
[----:B------:R-:W-:Y:S02]  /*3d30*/  UMOV UR9, 0xc0004010 ;  /* 0xc000401000097882 */ /* 0x000fe40000000000 */
[----:B------:R-:W-:Y:S02]  /*3d40*/  USEL UR8, URZ, 0x1, UP1 ;  /* 0x00000001ff087887 */ /* 0x000fe40008800000 */
[----:B------:R-:W-:Y:S02]  /*3d50*/  USEL UR11, UR6, URZ, UP1 ;  /* 0x000000ff060b7287 */ /* 0x000fe40008800000 */
[----:B------:R-:W-:Y:S02]  /*3d60*/  UIMAD UR6, UR5, 0x1c0, UR4 ;  /* 0x000001c0050678a4 */ /* 0x000fe4000f8e0204 */
[----:B------:R-:W-:Y:S01]  /*3d70*/  @UP0 ULEA UR10, UR11, UR14, 0x3 ;  /* 0x0000000e0b0a0291 */ /* 0x000fe2000f8e18ff */
[----:B------:R-:W-:Y:S01]  /*3d80*/  LOP3.LUT R8, R8, UR8, RZ, 0x3c, !PT ;  /* 0x0000000808087c12 */ /* 0x000fe2000f8e3cff */
[----:B------:R-:W-:Y:S03]  /*3d90*/  ULEA UR8, UR5, UR16, 0x7 ;  /* 0x0000001005087291 */ /* 0x000fe6000f8e38ff */
[----:B-1----:R-:W-:Y:S01]  /*3da0*/  @P0 SHF.L.U32 R0, R8, 0x1f, RZ ;  /* 0x0000001f08000819 */ /* 0x002fe200000006ff */
[----:B------:R-:W-:Y:S03]  /*3db0*/  UMOV UR5, UR11 ;  /* 0x0000000b00057c82 */ /* 0x000fe60008000000 */
[----:B------:R2:W3:Y:S01]  /*3dc0*/  @P0 SYNCS.PHASECHK.TRANS64.TRYWAIT P1, [UR10], R0 ;  /* 0x00000000ff0005a7 */ /* 0x0004e2000802110a */
[----:B------:R-:W-:Y:S03]  /*3dd0*/  UIADD3 UR10, UPT, UPT, UR7, 0x90, URZ ;  /* 0x00000090070a7890 */ /* 0x000fe6000fffe0ff */
[----:B------:R-:W-:Y:S02]  /*3de0*/  UMOV UR7, 0xc0004010 ;  /* 0xc000401000077882 */ /* 0x000fe40000000000 */
[----:B------:R2:W-:Y:S01]  /*3df0*/  UTCHMMA gdesc[UR8], gdesc[UR6], tmem[UR15], tmem[UR20], idesc[UR21], UP2 ;  /* 0x00ff1406080075ea */ /* 0x0005e2000900000f */
[----:B------:R-:W-:Y:S03]  /*3e00*/  UPLOP3.LUT UP2, UPT, UPT, UPT, UPT, 0x80, 0x8 ;  /* 0x000000000008789c */ /* 0x000fe60003f4f070 */
[----:B------:R2:W-:Y:S01]  /*3e10*/  UTCBAR [UR10], URZ ;  /* 0x000000ff0a0073e9 */ /* 0x0005e200080000ff */
[----:B------:R-:W-:Y:S07]  /*3e20*/  BRA.U UP3, `(.L_x_73) ;  /* 0xfffffffd038c7547 */ /* 0x000fee000b83ffff */
.L_x_70:
[----:B------:R-:W-:Y:S01]  /*3e30*/  UIADD3 UR5, UPT, UPT, UR17, 0x1, URZ ;  /* 0x0000000111057890 */ /* 0x000fe2000fffe0ff */
[----:B------:R-:W-:Y:S01]  /*3e40*/  LOP3.LUT P0, RZ, R6, 0x1, RZ, 0xc0, !PT ;  /* 0x0000000106ff7812 */ /* 0x000fe2000780c0ff */
[----:B--2---:R-:W-:Y:S01]  /*3e50*/  UIADD3 UR6, UPT, UPT, UR18, 0x170, URZ ;  /* 0x0000017012067890 */ /* 0x004fe2000fffe0ff */
[----:B---3--:R-:W-:Y:S01]  /*3e60*/  ISETP.NE.AND P1, PT, R10, 0x2, PT ;  /* 0x000000020a00780c */ /* 0x008fe20003f25270 */
[----:B------:R-:W-:-:S03]  /*3e70*/  UISETP.NE.AND UP0, UPT, UR5, 0x4, UPT ;  /* 0x000000040500788c */ /* 0x000fc6000bf05270 */
[----:B-1----:R-:W-:Y:S01]  /*3e80*/  SEL R0, RZ, 0x1, P1 ;  /* 0x00000001ff007807 */ /* 0x002fe20000800000 */
[----:B------:R-:W-:Y:S01]  /*3e90*/  USEL UR7, URZ, 0x1, UP0 ;  /* 0x00000001ff077887 */ /* 0x000fe20008000000 */
[----:B------:R-:W-:Y:S01]  /*3ea0*/  SEL R10, R10, RZ, P1 ;  /* 0x000000ff0a0a7207 */ /* 0x000fe20000800000 */
[----:B------:R-:W-:Y:S01]  /*3eb0*/  USEL UR17, UR5, URZ, UP0 ;  /* 0x000000ff05117287 */ /* 0x000fe20008000000 */
[----:B------:R1:W-:Y:S01]  /*3ec0*/  UTCBAR [UR6], URZ ;  /* 0x000000ff060073e9 */ /* 0x0003e200080000ff */
[----:B------:R-:W-:Y:S02]  /*3ed0*/  LOP3.LUT R9, R9, R0, RZ, 0x3c, !PT ;  /* 0x0000000009097212 */ /* 0x000fe400078e3cff */
[----:B------:R-:W-:Y:S01]  /*3ee0*/  LOP3.LUT R11, R11, UR7, RZ, 0x3c, !PT ;  /* 0x000000070b0b7c12 */ /* 0x000fe2000f8e3cff */
[----:B------:R-:W-:Y:S07]  /*3ef0*/  @P0 BRA `(.L_x_74) ;  /* 0xfffffff800c80947 */ /* 0x000fee000383ffff */
[----:B------:R-:W2:Y:S01]  /*3f00*/  S2UR UR8, SR_CgaCtaId ;  /* 0x00000000000879c3 */ /* 0x000ea20000008800 */
[----:B------:R-:W-:Y:S01]  /*3f10*/  ELECT P0, URZ, PT ;  /* 0x0000000000ff782f */ /* 0x000fe20003800000 */
[----:B------:R-:W-:Y:S01]  /*3f20*/  IMAD.MOV.U32 R0, RZ, RZ, 0x1 ;  /* 0x00000001ff007424 */ /* 0x000fe200078e00ff */
[----:B------:R-:W-:Y:S01]  /*3f30*/  UIADD3 UR14, UPT, UPT, UR14, 0x190, URZ ;  /* 0x000001900e0e7890 */ /* 0x000fe2000fffe0ff */
[----:B------:R-:W-:Y:S01]  /*3f40*/  SHF.L.U32 R2, R11, 0x1f, RZ ;  /* 0x0000001f0b027819 */ /* 0x000fe200000006ff */
[----:B------:R-:W-:-:S03]  /*3f50*/  UMOV UR4, 0x40 ;  /* 0x0000004000047882 */ /* 0x000fc60000000000 */
[----:B------:R-:W-:Y:S01]  /*3f60*/  UVIRTCOUNT.DEALLOC.SMPOOL 0x80 ;  /* 0x000000800000784c */ /* 0x000fe20000000000 */
[----:B--2---:R-:W-:Y:S02]  /*3f70*/  ULEA UR8, UR8, UR4, 0x18 ;  /* 0x0000000408087291 */ /* 0x004fe4000f8ec0ff */
[----:B------:R-:W-:-:S07]  /*3f80*/  ULEA UR4, UR17, UR14, 0x3 ;  /* 0x0000000e11047291 */ /* 0x000fce000f8e18ff */
[----:B------:R2:W-:Y:S02]  /*3f90*/  @P0 STS.U8 [UR8+0x1c], R0 ;  /* 0x00001c00ff000988 */ /* 0x0005e40008000008 */
[----:B------:R-:W3:Y:S02]  /*3fa0*/  SYNCS.PHASECHK.TRANS64.TRYWAIT P0, [UR4], R2 ;  /* 0x00000002ff0075a7 */ /* 0x000ee40008001104 */
[----:B--23--:R-:W-:Y:S05]  /*3fb0*/  @!P0 BRA `(.L_x_75) ;  /* 0x0000005c00f48947 */ /* 0x00cfea0003800000 */
.L_x_171:
[----:B------:R-:W-:-:S04]  /*3fc0*/  UIADD3 UR4, UPT, UPT, UR17, 0x1, URZ ;  /* 0x0000000111047890 */ /* 0x000fc8000fffe0ff */
[----:B------:R-:W-:-:S04]  /*3fd0*/  UISETP.NE.AND UP0, UPT, UR4, 0x4, UPT ;  /* 0x000000040400788c */ /* 0x000fc8000bf05270 */
[----:B-1----:R-:W-:Y:S02]  /*3fe0*/  USEL UR6, URZ, 0x1, UP0 ;  /* 0x00000001ff067887 */ /* 0x002fe40008000000 */
[----:B------:R-:W-:-:S04]  /*3ff0*/  USEL UR4, UR4, URZ, UP0 ;  /* 0x000000ff04047287 */ /* 0x000fc80008000000 */
[----:B------:R-:W-:Y:S01]  /*4000*/  ULEA UR5, UR4, UR14, 0x3 ;  /* 0x0000000e04057291 */ /* 0x000fe2000f8e18ff */
[----:B--2---:R-:W-:-:S04]  /*4010*/  LOP3.LUT R2, R11, UR6, RZ, 0x3c, !PT ;  /* 0x000000060b027c12 */ /* 0x004fc8000f8e3cff */
[----:B------:R-:W-:-:S04]  /*4020*/  SHF.L.U32 R3, R2, 0x1f, RZ ;  /* 0x0000001f02037819 */ /* 0x000fc800000006ff */
[----:B------:R-:W1:Y:S02]  /*4030*/  SYNCS.PHASECHK.TRANS64.TRYWAIT P0, [UR5], R3 ;  /* 0x00000003ff0075a7 */ /* 0x000e640008001105 */
[----:B-1----:R-:W-:Y:S05]  /*4040*/  @!P0 BRA `(.L_x_76) ;  /* 0x0000005c00e88947 */ /* 0x002fea0003800000 */
.L_x_173:
        /* <DEDUP_REMOVED lines=9> */
.L_x_175:
[----:B------:R-:W-:-:S04]  /*40e0*/  UIADD3 UR4, UPT, UPT, UR4, 0x1, URZ ;  /* 0x0000000104047890 */ /* 0x000fc8000fffe0ff */
[----:B------:R-:W-:-:S04]  /*40f0*/  UISETP.NE.AND UP0, UPT, UR4, 0x4, UPT ;  /* 0x000000040400788c */ /* 0x000fc8000bf05270 */
[----:B------:R-:W-:Y:S02]  /*4100*/  USEL UR5, URZ, 0x1, UP0 ;  /* 0x00000001ff057887 */ /* 0x000fe40008000000 */
[----:B------:R-:W-:-:S04]  /*4110*/  USEL UR4, UR4, URZ, UP0 ;  /* 0x000000ff04047287 */ /* 0x000fc80008000000 */
[----:B------:R-:W-:Y:S01]  /*4120*/  ULEA UR4, UR4, UR14, 0x3 ;  /* 0x0000000e04047291 */ /* 0x000fe2000f8e18ff */
[----:B------:R-:W-:-:S04]  /*4130*/  LOP3.LUT R2, R2, UR5, RZ, 0x3c, !PT ;  /* 0x0000000502027c12 */ /* 0x000fc8000f8e3cff */
[----:B------:R-:W-:-:S04]  /*4140*/  SHF.L.U32 R2, R2, 0x1f, RZ ;  /* 0x0000001f02027819 */ /* 0x000fc800000006ff */
[----:B------:R-:W2:Y:S02]  /*4150*/  SYNCS.PHASECHK.TRANS64.TRYWAIT P0, [UR4], R2 ;  /* 0x00000002ff0075a7 */ /* 0x000ea40008001104 */
[----:B--2---:R-:W-:Y:S05]  /*4160*/  @!P0 BRA `(.L_x_78) ;  /* 0x0000005c00d08947 */ /* 0x004fea0003800000 */
.L_x_177:
[----:B------:R-:W-:Y:S01]  /*4170*/  NOP ;  /* 0x0000000000007918 */ /* 0x000fe20000000000 */
[----:B-1----:R-:W1:Y:S01]  /*4180*/  LDS R0, [UR8+0x14] ;  /* 0x00001408ff007984 */ /* 0x002e620008000800 */
[----:B------:R-:W-:Y:S01]  /*4190*/  ULOP3.LUT UR4, UR23, 0xffff, URZ, 0xc0, !UPT ;  /* 0x0000ffff17047892 */ /* 0x000fe2000f8ec0ff */
[----:B------:R-:W-:Y:S01]  /*41a0*/  UMOV UR5, 0xffff ;  /* 0x0000ffff00057882 */ /* 0x000fe20000000000 */
[----:B------:R-:W-:Y:S02]  /*41b0*/  UMOV UR6, 0x1 ;  /* 0x0000000100067882 */ /* 0x000fe40000000000 */
[----:B------:R-:W-:-:S04]  /*41c0*/  USHF.R.U32.HI UR4, URZ, 0x5, UR4 ;  /* 0x00000005ff047899 */ /* 0x000fc80008011604 */
[----:B------:R-:W-:Y:S02]  /*41d0*/  USHF.L.U32 UR5, UR5, UR4, URZ ;  /* 0x0000000405057299 */ /* 0x000fe400080006ff */
[----:B------:R-:W-:-:S04]  /*41e0*/  USHF.L.U32 UR4, UR6, UR4, URZ ;  /* 0x0000000406047299 */ /* 0x000fc800080006ff */
[----:B-1----:R-:W-:-:S04]  /*41f0*/  LOP3.LUT R0, R0, UR5, RZ, 0xc0, !PT ;  /* 0x0000000500007c12 */ /* 0x002fc8000f8ec0ff */
[----:B------:R-:W-:-:S13]  /*4200*/  ISETP.NE.AND P0, PT, R0, UR5, PT ;  /* 0x0000000500007c0c */ /* 0x000fda000bf05270 */
[----:B------:R-:W-:Y:S05]  /*4210*/  @P0 BRA `(.L_x_79) ;  /* 0x0000000000580947 */ /* 0x000fea0003800000 */
[----:B------:R-:W1:Y:S02]  /*4220*/  LDS R0, [UR8+0x18] ;  /* 0x00001808ff007984 */ /* 0x000e640008000800 */
[----:B-1----:R-:W-:-:S04]  /*4230*/  LOP3.LUT R0, R0, UR4, RZ, 0xc0, !PT ;  /* 0x0000000400007c12 */ /* 0x002fc8000f8ec0ff */
[----:B------:R-:W-:-:S13]  /*4240*/  ISETP.NE.AND P0, PT, R0, UR4, PT ;  /* 0x0000000400007c0c */ /* 0x000fda000bf05270 */
[----:B------:R-:W-:Y:S05]  /*4250*/  @P0 BRA `(.L_x_80) ;  /* 0x00000000003c0947 */ /* 0x000fea0003800000 */
[----:B------:R-:W1:Y:S01]  /*4260*/  S2R R2, SR_LANEID ;  /* 0x0000000000027919 */ /* 0x000e620000000000 */
[----:B------:R-:W-:-:S06]  /*4270*/  ULOP3.LUT UR5, URZ, UR5, URZ, 0x33, !UPT ;  /* 0x00000005ff057292 */ /* 0x000fcc000f8e33ff */
[----:B------:R-:W-:-:S04]  /*4280*/  IMAD.U32 R0, RZ, RZ, UR5 ;  /* 0x00000005ff007e24 */ /* 0x000fc8000f8e00ff */
[----:B------:R2:W3:Y:S02]  /*4290*/  REDUX UR7, R0 ;  /* 0x00000000000773c4 */ /* 0x0004e40000000000 */
[----:B------:R4:W-:Y:S01]  /*42a0*/  UTCATOMSWS.AND URZ, UR5 ;  /* 0x0000000500ff79e3 */ /* 0x0009e20008000000 */
[----:B--2---:R-:W-:Y:S01]  /*42b0*/  LOP3.LUT R0, RZ, UR4, RZ, 0x33, !PT ;  /* 0x00000004ff007c12 */ /* 0x004fe2000f8e33ff */
[----:B------:R-:W-:Y:S02]  /*42c0*/  VOTEU.ANY UR4, UPT, PT ;  /* 0x0000000000047886 */ /* 0x000fe400038e0100 */
[----:B------:R-:W-:Y:S02]  /*42d0*/  UFLO.U32 UR4, UR4 ;  /* 0x00000004000472bd */ /* 0x000fe400080e0000 */
[----:B------:R-:W2:Y:S04]  /*42e0*/  REDUX UR6, R0 ;  /* 0x00000000000673c4 */ /* 0x000ea80000000000 */
[----:B-1----:R-:W-:-:S02]  /*42f0*/  ISETP.EQ.U32.AND P0, PT, R2, UR4, PT ;  /* 0x0000000402007c0c */ /* 0x002fc4000bf02070 */
[----:B---3--:R-:W-:-:S11]  /*4300*/  MOV R2, UR7 ;  /* 0x0000000700027c02 */ /* 0x008fd60008000f00 */
[----:B------:R4:W-:Y:S01]  /*4310*/  @P0 ATOMS.AND RZ, [UR8+0x14], R2 ;  /* 0x00001402ffff098c */ /* 0x0009e2000a800008 */
[----:B--2---:R-:W-:-:S05]  /*4320*/  IMAD.U32 R0, RZ, RZ, UR6 ;  /* 0x00000006ff007e24 */ /* 0x004fca000f8e00ff */
[----:B------:R4:W-:Y:S01]  /*4330*/  @P0 ATOMS.AND RZ, [UR8+0x18], R0 ;  /* 0x00001800ffff098c */ /* 0x0009e2000a800008 */
[----:B------:R-:W-:Y:S05]  /*4340*/  BRA `(.L_x_81) ;  /* 0x0000000000147947 */ /* 0x000fea0003800000 */
.L_x_80:
[----:B------:R-:W-:Y:S02]  /*4350*/  MOV R2, 0x4370 ;  /* 0x0000437000027802 */ /* 0x000fe40000000f00 */
[----:B-----5:R-:W-:Y:S05]  /*4360*/  CALL.REL.NOINC `($__internal_0_$__cuda_sm10x_tcgen05_guardrail_trap_col_being_dealloced_not_returned_by_alloc) ;  /* 0x0000006000047944 */ /* 0x020fea0003c00000 */
[----:B------:R-:W-:Y:S05]  /*4370*/  BRA `(.L_x_81) ;  /* 0x0000000000087947 */ /* 0x000fea0003800000 */
.L_x_79:
[----:B------:R-:W-:Y:S02]  /*4380*/  MOV R2, 0x43a0 ;  /* 0x000043a000027802 */ /* 0x000fe40000000f00 */
[----:B-----5:R-:W-:Y:S05]  /*4390*/  CALL.REL.NOINC `($__internal_2_$__cuda_sm10x_tcgen05_guardrail_trap_unallocated_columns_being_dealloced) ;  /* 0x0000006000107944 */ /* 0x020fea0003c00000 */
.L_x_81:
[----:B------:R-:W-:Y:S01]  /*43a0*/  NOP ;  /* 0x0000000000007918 */ /* 0x000fe20000000000 */
[----:B----4-:R-:W-:Y:S05]  /*43b0*/  EXIT ;  /* 0x000000000000794d */ /* 0x010fea0003800000 */
.L_x_63:
[----:B------:R-:W-:-:S09]  /*43c0*/  UISETP.NE.OR UP0, UPT, UR18, 0x3, !UP3 ;  /* 0x000000031200788c */ /* 0x000fd2000df05670 */
[----:B------:R-:W-:Y:S05]  /*43d0*/  BRA.U UP0, `(.L_x_82) ;  /* 0x0000000d00d87547 */ /* 0x000fea000b800000 */
[----:B------:R-:W2:Y:S01]  /*43e0*/  LDCU.64 UR4, c[0x0][0x888] ;  /* 0x00011100ff0477ac */ /* 0x000ea20008000a00 */
[----:B------:R-:W-:Y:S02]  /*43f0*/  HFMA2 R9, -RZ, RZ, 0, 0 ;  /* 0x00000000ff097431 */ /* 0x000fe400000001ff */
[----:B------:R-:W-:Y:S01]  /*4400*/  IMAD.MOV.U32 R11, RZ, RZ, 0x1 ;  /* 0x00000001ff0b7424 */ /* 0x000fe200078e00ff */
[----:B------:R-:W-:Y:S01]  /*4410*/  MOV R8, 0x7000 ;  /* 0x0000700000087802 */ /* 0x000fe20000000f00 */
[----:B------:R-:W3:Y:S01]  /*4420*/  LDCU UR44, c[0x0][0x370] ;  /* 0x00006e00ff2c77ac */ /* 0x000ee20008000800 */
[----:B------:R-:W-:Y:S01]  /*4430*/  IMAD.MOV.U32 R10, RZ, RZ, RZ ;  /* 0x000000ffff0a7224 */ /* 0x000fe200078e00ff */
[----:B------:R-:W3:Y:S01]  /*4440*/  LDCU.128 UR48, c[0x0][0xb10] ;  /* 0x00016200ff3077ac */ /* 0x000ee20008000c00 */
[----:B------:R-:W4:Y:S01]  /*4450*/  LDCU UR37, c[0x0][0x374] ;  /* 0x00006e80ff2577ac */ /* 0x000f220008000800 */
[----:B------:R-:W1:Y:S01]  /*4460*/  LDCU.64 UR42, c[0x0][0x890] ;  /* 0x00011200ff2a77ac */ /* 0x000e620008000a00 */
[----:B------:R-:W1:Y:S01]  /*4470*/  LDCU UR29, c[0x0][0xb0c] ;  /* 0x00016180ff1d77ac */ /* 0x000e620008000800 */
[----:B--2---:R-:W-:Y:S01]  /*4480*/  UISETP.NE.U32.AND UP0, UPT, UR4, URZ, UPT ;  /* 0x000000ff0400728c */ /* 0x004fe2000bf05070 */
[----:B------:R-:W2:Y:S01]  /*4490*/  LDCU UR56, c[0x0][0xb20] ;  /* 0x00016400ff3877ac */ /* 0x000ea20008000800 */
[----:B------:R-:W2:Y:S01]  /*44a0*/  LDCU UR4, c[0x0][0xb30] ;  /* 0x00016600ff0477ac */ /* 0x000ea20008000800 */
[----:B---3--:R-:W-:-:S02]  /*44b0*/  UIMAD.WIDE.U32 UR8, UR44, UR48, URZ ;  /* 0x000000302c0872a5 */ /* 0x008fc4000f8e00ff */
[----:B----4-:R-:W-:Y:S02]  /*44c0*/  UIMAD.WIDE.U32 UR10, UR37, UR51, URZ ;  /* 0x00000033250a72a5 */ /* 0x010fe4000f8e00ff */
[----:B-1----:R-:W-:Y:S02]  /*44d0*/  UISETP.NE.U32.AND UP6, UPT, UR42, URZ, UPT ;  /* 0x000000ff2a00728c */ /* 0x002fe4000bfc5070 */
[----:B------:R-:W-:Y:S01]  /*44e0*/  UISETP.NE.AND.EX UP5, UPT, UR5, URZ, UPT, UP0 ;  /* 0x000000ff0500728c */ /* 0x000fe2000bfa5300 */
[----:B------:R-:W-:Y:S01]  /*44f0*/  UMOV UR6, 0x400 ;  /* 0x0000040000067882 */ /* 0x000fe20000000000 */
[----:B------:R-:W-:Y:S01]  /*4500*/  UISETP.NE.AND UP0, UPT, UR21, 0x1, UPT ;  /* 0x000000011500788c */ /* 0x000fe2000bf05270 */
[----:B------:R-:W-:Y:S01]  /*4510*/  UMOV UR8, UR9 ;  /* 0x0000000900087c82 */ /* 0x000fe20008000000 */
[----:B------:R-:W-:Y:S01]  /*4520*/  UMOV UR45, UR11 ;  /* 0x0000000b002d7c82 */ /* 0x000fe20008000000 */
[----:B------:R-:W-:Y:S01]  /*4530*/  UISETP.NE.AND UP0, UPT, UR29, 0x1, UPT ;  /* 0x000000011d00788c */ /* 0x000fe2000bf05270 */
[----:B------:R-:W1:Y:S01]  /*4540*/  LDCU.64 UR54, c[0x0][0x348] ;  /* 0x00006900ff3677ac */ /* 0x000e620008000a00 */
[----:B------:R-:W-:Y:S01]  /*4550*/  UMOV UR30, URZ ;  /* 0x000000ff001e7c82 */ /* 0x000fe20008000000 */
[----:B------:R-:W-:-:S02]  /*4560*/  UPLOP3.LUT UP1, UPT, UPT, UPT, UPT, 0x40, 0x4 ;  /* 0x000000000004789c */ /* 0x000fc40003f2e870 */
[----:B------:R-:W-:Y:S01]  /*4570*/  UISETP.GE.AND UP3, UPT, UR21, 0x1, UPT ;  /* 0x000000011500788c */ /* 0x000fe2000bf66270 */
[----:B------:R-:W3:Y:S01]  /*4580*/  LDCU.64 UR22, c[0x0][0xb28] ;  /* 0x00016500ff1677ac */ /* 0x000ee20008000a00 */
[----:B------:R-:W-:Y:S02]  /*4590*/  ULEA UR6, UR15, UR6, 0x18 ;  /* 0x000000060f067291 */ /* 0x000fe4000f8ec0ff */
[----:B------:R-:W-:Y:S02]  /*45a0*/  UISETP.NE.AND.EX UP6, UPT, UR43, URZ, UPT, UP6 ;  /* 0x000000ff2b00728c */ /* 0x000fe4000bfc5360 */
[----:B------:R-:W-:Y:S02]  /*45b0*/  USHF.R.U32.HI UR52, URZ, UR49, UR8 ;  /* 0x00000031ff347299 */ /* 0x000fe40008011608 */
[----:B--2---:R-:W-:Y:S02]  /*45c0*/  USHF.R.U32.HI UR45, URZ, UR56, UR45 ;  /* 0x00000038ff2d7299 */ /* 0x004fe4000801162d */
[----:B------:R-:W-:-:S02]  /*45d0*/  UISETP.NE.AND UP0, UPT, UR50, 0x1, UPT ;  /* 0x000000013200788c */ /* 0x000fc4000bf05270 */
[----:B------:R-:W-:-:S11]  /*45e0*/  UISETP.NE.AND UP4, UPT, UR4, 0x1, UPT ;  /* 0x000000010400788c */ /* 0x000fd6000bf85270 */
.L_x_90:
[C---:B------:R-:W-:Y:S02]  /*45f0*/  LEA R3, R10.reuse, UR6, 0x3 ;  /* 0x000000060a037c11 */ /* 0x040fe4000f8e18ff */
[----:B------:R-:W-:Y:S02]  /*4600*/  SHF.L.U32 R0, R9, 0x1f, RZ ;  /* 0x0000001f09007819 */ /* 0x000fe400000006ff */
[----:B------:R-:W-:Y:S02]  /*4610*/  LEA R4, R10, UR6, 0x4 ;  /* 0x000000060a047c11 */ /* 0x000fe4000f8e20ff */
[----:B--2---:R-:W2:Y:S02]  /*4620*/  SYNCS.PHASECHK.TRANS64.TRYWAIT P0, [R3+URZ+0x150], R0 ;  /* 0x00015000030075a7 */ /* 0x004ea400080011ff */
[----:B--2---:R-:W-:Y:S05]  /*4630*/  @!P0 BRA `(.L_x_83) ;  /* 0x0000005800b48947 */ /* 0x004fea0003800000 */
.L_x_178:
[----:B------:R-:W4:Y:S01]  /*4640*/  LDS.128 R4, [R4+0x1e0] ;  /* 0x0001e00004047984 */ /* 0x000f220000000c00 */
[----:B------:R-:W-:Y:S01]  /*4650*/  UISETP.GE.AND UP0, UPT, UR21, 0x1, UPT ;  /* 0x000000011500788c */ /* 0x000fe2000bf06270 */
[----:B------:R-:W-:Y:S01]  /*4660*/  @!PT LDS RZ, [RZ] ;  /* 0x00000000fffff984 */ /* 0x000fe20000000800 */
[----:B------:R-:W-:Y:S01]  /*4670*/  @!PT LDS RZ, [RZ] ;  /* 0x00000000fffff984 */ /* 0x000fe20000000800 */
[----:B------:R-:W-:Y:S01]  /*4680*/  @!PT LDS RZ, [RZ] ;  /* 0x00000000fffff984 */ /* 0x000fe20000000800 */
[----:B------:R-:W-:Y:S01]  /*4690*/  @!PT LDS RZ, [RZ] ;  /* 0x00000000fffff984 */ /* 0x000fe20000000800 */
[----:B------:R1:W-:Y:S06]  /*46a0*/  MEMBAR.ALL.CTA ;  /* 0x0000000000007992 */ /* 0x0003ec0000008000 */
[----:B-1----:R-:W1:Y:S01]  /*46b0*/  FENCE.VIEW.ASYNC.S ;  /* 0x00000000000073c6 */ /* 0x002e620000000000 */
[----:B----4-:R-:W-:Y:S11]  /*46c0*/  LOP3.LUT P0, RZ, R6, 0x1, RZ, 0xc0, !PT ;  /* 0x0000000106ff7812 */ /* 0x010ff6000780c0ff */
[----:B------:R-:W-:Y:S02]  /*46d0*/  @!UPT UIADD3 URZ, UPT, UPT, URZ, URZ, URZ ;  /* 0x000000fffffff290 */ /* 0x000fe4000fffe0ff */
[----:B-1----:R-:W-:Y:S01]  /*46e0*/  VOTEU.ANY UP3, P0 ;  /* 0x0000000000ff7886 */ /* 0x002fe20000060100 */
[----:B------:R-:W-:Y:S11]  /*46f0*/  PLOP3.LUT P0, PT, PT, PT, UP3, 0x80, 0x8 ;  /* 0x000000000008781c */ /* 0x000ff60003f0f038 */
[----:B------:R-:W-:Y:S02]  /*4700*/  @!UPT UIADD3 URZ, UPT, UPT, URZ, URZ, URZ ;  /* 0x000000fffffff290 */ /* 0x000fe4000fffe0ff */
[----:B--2---:R-:W-:Y:S02]  /*4710*/  @P0 SHF.R.U32.HI R0, RZ, 0x10, R5 ;  /* 0x00000010ff000819 */ /* 0x004fe40000011605 */
[----:B------:R-:W-:Y:S02]  /*4720*/  @P0 MOV R2, R4 ;  /* 0x0000000400020202 */ /* 0x000fe40000000f00 */
[----:B------:R-:W-:Y:S01]  /*4730*/  @P0 R2UR UR4, R0 ;  /* 0x00000000000402ca */ /* 0x000fe200000e0000 */
[----:B------:R-:W-:Y:S01]  /*4740*/  VIADD R0, R3, 0x160 ;  /* 0x0000016003007836 */ /* 0x000fe20000000000 */
[----:B------:R-:W-:Y:S02]  /*4750*/  @P0 LOP3.LUT R4, R5, 0xffff, RZ, 0xc0, !PT ;  /* 0x0000ffff05040812 */ /* 0x000fe400078ec0ff */
[----:B------:R-:W-:Y:S02]  /*4760*/  @P0 R2UR UR7, R2 ;  /* 0x00000000020702ca */ /* 0x000fe400000e0000 */
[----:B------:R-:W-:Y:S02]  /*4770*/  PRMT R0, RZ, 0x654, R0 ;  /* 0x00000654ff007816 */ /* 0x000fe40000000000 */
[----:B------:R-:W-:Y:S02]  /*4780*/  @P0 R2UR UR5, R4 ;  /* 0x00000000040502ca */ /* 0x000fe400000e0000 */
[----:B------:R1:W-:Y:S03]  /*4790*/  SYNCS.ARRIVE.TRANS64.RED.A1T0 RZ, [R0+URZ], RZ ;  /* 0x000000ff00ff79a7 */ /* 0x0003e600081004ff */
[----:B------:R-:W-:Y:S04]  /*47a0*/  @UP3 UMOV UR31, UR4 ;  /* 0x00000004001f3c82 */ /* 0x000fe80008000000 */
[----:B------:R-:W-:Y:S04]  /*47b0*/  @UP3 UMOV UR14, UR7 ;  /* 0x00000007000e3c82 */ /* 0x000fe80008000000 */
[----:B------:R-:W-:Y:S01]  /*47c0*/  @UP3 UMOV UR13, UR5 ;  /* 0x00000005000d3c82 */ /* 0x000fe20008000000 */
[----:B------:R-:W-:Y:S05]  /*47d0*/  BRA.U !UP0, `(.L_x_84) ;  /* 0x0000000108c07547 */ /* 0x000fea000b800000 */
[----:B------:R-:W-:Y:S02]  /*47e0*/  UIMAD.WIDE.U32 UR10, UR13, UR51, URZ ;  /* 0x000000330d0a72a5 */ /* 0x000fe4000f8e00ff */
[----:B------:R-:W-:Y:S02]  /*47f0*/  UP2UR UR12, UPR, URZ, 0x4 ;  /* 0x00000004ff0c7883 */ /* 0x000fe40008000000 */
[----:B------:R-:W-:Y:S02]  /*4800*/  UISETP.NE.AND UP2, UPT, UR50, 0x1, UPT ;  /* 0x000000013200788c */ /* 0x000fe4000bf45270 */
[----:B------:R-:W-:Y:S02]  /*4810*/  UIMAD.WIDE.U32 UR16, UR14, UR48, URZ ;  /* 0x000000300e1072a5 */ /* 0x000fe4000f8e00ff */
[----:B------:R-:W-:Y:S02]  /*4820*/  USEL UR4, UR37, UR45, !UP2 ;  /* 0x0000002d25047287 */ /* 0x000fe4000d000000 */
[----:B------:R-:W-:Y:S02]  /*4830*/  UISETP.NE.AND UP0, UPT, UR29, 0x1, UPT ;  /* 0x000000011d00788c */ /* 0x000fe4000bf05270 */
[----:B------:R-:W-:Y:S02]  /*4840*/  UP2UR UR20, UPR, URZ, 0x2 ;  /* 0x00000002ff147883 */ /* 0x000fe40008000000 */
[----:B------:R-:W-:Y:S02]  /*4850*/  UISETP.NE.AND UP1, UPT, UR21, 0x1, UPT ;  /* 0x000000011500788c */ /* 0x000fe4000bf25270 */
[----:B---3--:R-:W-:Y:S02]  /*4860*/  UIMAD.WIDE.U32 UR18, UR4, UR22, URZ ;  /* 0x00000016041272a5 */ /* 0x008fe4000f8e00ff */
[----:B------:R-:W-:Y:S01]  /*4870*/  USEL UR8, UR44, UR52, !UP0 ;  /* 0x000000342c087287 */ /* 0x000fe2000c000000 */
[----:B------:R-:W-:Y:S02]  /*4880*/  UMOV UR5, UR11 ;  /* 0x0000000b00057c82 */ /* 0x000fe40008000000 */
[----:B------:R-:W-:Y:S02]  /*4890*/  USHF.R.U32.HI UR7, URZ, UR56, UR5 ;  /* 0x00000038ff077299 */ /* 0x000fe40008011605 */
[----:B------:R-:W-:Y:S02]  /*48a0*/  UIMAD.WIDE.U32 UR24, UR8, UR22, URZ ;  /* 0x00000016081872a5 */ /* 0x000fe4000f8e00ff */
[----:B------:R-:W-:Y:S02]  /*48b0*/  USEL UR7, UR13, UR7, !UP2 ;  /* 0x000000070d077287 */ /* 0x000fe4000d000000 */
[----:B------:R-:W-:Y:S02]  /*48c0*/  UISETP.NE.AND UP2, UPT, UR12, URZ, UPT ;  /* 0x000000ff0c00728c */ /* 0x000fe4000bf45270 */
[----:B------:R-:W-:Y:S01]  /*48d0*/  UIMAD.WIDE.U32 UR10, UR7, UR22, URZ ;  /* 0x00000016070a72a5 */ /* 0x000fe2000f8e00ff */
[----:B------:R-:W-:Y:S02]  /*48e0*/  UMOV UR5, UR17 ;  /* 0x0000001100057c82 */ /* 0x000fe40008000000 */
[----:B------:R-:W-:Y:S03]  /*48f0*/  USHF.R.U32.HI UR9, URZ, UR49, UR5 ;  /* 0x00000031ff097299 */ /* 0x000fe60008011605 */
[----:B------:R-:W-:Y:S02]  /*4900*/  UMOV UR5, UR19 ;  /* 0x0000001300057c82 */ /* 0x000fe40008000000 */
[----:B------:R-:W-:Y:S03]  /*4910*/  @UP1 USHF.R.U32.HI UR4, URZ, UR23, UR5 ;  /* 0x00000017ff041299 */ /* 0x000fe60008011605 */
[----:B------:R-:W-:Y:S01]  /*4920*/  UMOV UR5, UR25 ;  /* 0x0000001900057c82 */ /* 0x000fe20008000000 */
[----:B------:R-:W-:Y:S02]  /*4930*/  UIMAD UR4, UR21, UR4, URZ ;  /* 0x00000004150472a4 */ /* 0x000fe4000f8e02ff */
[----:B------:R-:W-:Y:S02]  /*4940*/  @UP1 USHF.R.U32.HI UR8, URZ, UR23, UR5 ;  /* 0x00000017ff081299 */ /* 0x000fe40008011605 */
[----:B------:R-:W-:Y:S02]  /*4950*/  USEL UR5, UR14, UR9, !UP0 ;  /* 0x000000090e057287 */ /* 0x000fe4000c000000 */
[----:B------:R-:W-:Y:S02]  /*4960*/  UIMAD UR9, UR21, UR8, URZ ;  /* 0x00000008150972a4 */ /* 0x000fe4000f8e02ff */
[----:B------:R-:W-:Y:S03]  /*4970*/  UISETP.GE.AND UP0, UPT, UR7, UR4, UPT ;  /* 0x000000040700728c */ /* 0x000fe6000bf06270 */
[----:B------:R-:W-:Y:S01]  /*4980*/  UMOV UR4, UR11 ;  /* 0x0000000b00047c82 */ /* 0x000fe20008000000 */
[----:B------:R-:W-:Y:S02]  /*4990*/  UISETP.GE.OR UP0, UPT, UR5, UR9, UP0 ;  /* 0x000000090500728c */ /* 0x000fe40008706670 */
[----:B------:R-:W-:Y:S02]  /*49a0*/  USHF.R.U32.HI UR4, URZ, UR23, UR4 ;  /* 0x00000017ff047299 */ /* 0x000fe40008011604 */
[----:B------:R-:W-:Y:S02]  /*49b0*/  UIMAD.WIDE.U32 UR10, UR5, UR22, URZ ;  /* 0x00000016050a72a5 */ /* 0x000fe4000f8e00ff */
[----:B------:R-:W-:Y:S04]  /*49c0*/  USEL UR12, UR7, UR4, !UP1 ;  /* 0x00000004070c7287 */ /* 0x000fe8000c800000 */
[----:B------:R-:W-:Y:S01]  /*49d0*/  UIADD3 UR9, UPT, UPT, -UR12, URZ, URZ ;  /* 0x000000ff0c097290 */ /* 0x000fe2000fffe1ff */
[----:B------:R-:W-:Y:S02]  /*49e0*/  @!UP0 UMOV UR4, UR11 ;  /* 0x0000000b00048c82 */ /* 0x000fe40008000000 */
[----:B------:R-:W-:Y:S02]  /*49f0*/  @!UP0 USHF.R.U32.HI UR4, URZ, UR23, UR4 ;  /* 0x00000017ff048299 */ /* 0x000fe40008011604 */
[----:B------:R-:W-:Y:S02]  /*4a00*/  UIMAD UR9, UR21, UR9, UR7 ;  /* 0x00000009150972a4 */ /* 0x000fe4000f8e0207 */
[----:B------:R-:W-:Y:S02]  /*4a10*/  @!UP0 USEL UR4, UR5, UR4, !UP1 ;  /* 0x0000000405048287 */ /* 0x000fe4000c800000 */
[----:B------:R-:W-:Y:S02]  /*4a20*/  UISETP.NE.AND UP1, UPT, UR20, URZ, UPT ;  /* 0x000000ff1400728c */ /* 0x000fe4000bf25270 */
[----:B------:R-:W-:Y:S02]  /*4a30*/  @!UP0 UIMAD UR8, UR8, UR9, UR4 ;  /* 0x00000009080882a4 */ /* 0x000fe4000f8e0204 */
[----:B------:R-:W-:Y:S02]  /*4a40*/  @!UP0 UIADD3 UR10, UPT, UPT, UR12, -UR4, URZ ;  /* 0x800000040c0a8290 */ /* 0x000fe4000fffe0ff */
[----:B------:R-:W-:Y:S02]  /*4a50*/  UIADD3 UR9, UPT, UPT, -UR7, URZ, URZ ;  /* 0x000000ff07097290 */ /* 0x000fe4000fffe1ff */
[----:B------:R-:W-:Y:S02]  /*4a60*/  UIADD3 UR4, UPT, UPT, -UR5, URZ, URZ ;  /* 0x000000ff05047290 */ /* 0x000fe4000fffe1ff */
[----:B------:R-:W-:Y:S03]  /*4a70*/  @!UP0 UIMAD UR7, UR10, UR21, UR5 ;  /* 0x000000150a0782a4 */ /* 0x000fe6000f8e0205 */
[----:B------:R-:W-:Y:S01]  /*4a80*/  @!UP0 UMOV UR5, UR8 ;  /* 0x0000000800058c82 */ /* 0x000fe20008000000 */
[----:B------:R-:W-:Y:S02]  /*4a90*/  UIMAD UR8, UR29, UR4, UR14 ;  /* 0x000000041d0872a4 */ /* 0x000fe4000f8e020e */
[----:B------:R-:W-:Y:S02]  /*4aa0*/  UIMAD UR4, UR50, UR9, UR13 ;  /* 0x00000009320472a4 */ /* 0x000fe4000f8e020d */
[----:B------:R-:W-:Y:S02]  /*4ab0*/  UIMAD UR14, UR5, UR29, UR8 ;  /* 0x0000001d050e72a4 */ /* 0x000fe4000f8e0208 */
[----:B------:R-:W-:Y:S11]  /*4ac0*/  UIMAD UR13, UR7, UR50, UR4 ;  /* 0x00000032070d72a4 */ /* 0x000ff6000f8e0204 */
[----:B------:R-:W-:Y:S01]  /*4ad0*/  @!UPT UIADD3 URZ, UPT, UPT, URZ, URZ, URZ ;  /* 0x000000fffffff290 */ /* 0x000fe2000fffe0ff */
.L_x_84:
[----:B------:R-:W2:Y:S01]  /*4ae0*/  @!UP4 LDCU.128 UR16, c[0x0][0xb10] ;  /* 0x00016200ff10c7ac */ /* 0x000ea20008000c00 */
[----:B------:R-:W-:Y:S04]  /*4af0*/  ISETP.NE.U32.AND P0, PT, RZ, UR42, PT ;  /* 0x0000002aff007c0c */ /* 0x000fe8000bf05070 */
[----:B------:R-:W-:Y:S01]  /*4b00*/  ISETP.NE.AND.EX P0, PT, RZ, UR43, PT, P0 ;  /* 0x0000002bff007c0c */ /* 0x000fe2000bf05300 */
[----:B------:R-:W4:Y:S01]  /*4b10*/  @!UP4 LDCU UR5, c[0x0][0xb0c] ;  /* 0x00016180ff05c7ac */ /* 0x000f220008000800 */
[----:B--2---:R-:W-:Y:S02]  /*4b20*/  UIMAD.WIDE.U32 UR8, UR14, UR16, URZ ;  /* 0x000000100e0872a5 */ /* 0x004fe4000f8e00ff */
[----:B------:R-:W-:Y:S05]  /*4b30*/  UIMAD.WIDE.U32 UR10, UR13, UR19, URZ ;  /* 0x000000130d0a72a5 */ /* 0x000fea000f8e00ff */
[----:B------:R-:W-:Y:S01]  /*4b40*/  @!UP4 UMOV UR4, UR9 ;  /* 0x000000090004cc82 */ /* 0x000fe20008000000 */
[----:B----4-:R-:W-:Y:S02]  /*4b50*/  @!UP4 UISETP.NE.AND UP0, UPT, UR5, 0x1, UPT ;  /* 0x000000010500c88c */ /* 0x010fe4000bf05270 */
[----:B------:R-:W-:Y:S01]  /*4b60*/  @!UP4 USHF.R.U32.HI UR4, URZ, UR17, UR4 ;  /* 0x00000011ff04c299 */ /* 0x000fe20008011604 */
[----:B------:R-:W-:Y:S03]  /*4b70*/  @!UP4 UMOV UR7, UR11 ;  /* 0x0000000b0007cc82 */ /* 0x000fe60008000000 */
[----:B------:R-:W-:Y:S02]  /*4b80*/  @!UP4 USEL UR8, UR14, UR4, !UP0 ;  /* 0x000000040e08c287 */ /* 0x000fe4000c000000 */
[----:B------:R-:W-:Y:S05]  /*4b90*/  @!UP4 UISETP.NE.AND UP0, UPT, UR18, 0x1, UPT ;  /* 0x000000011200c88c */ /* 0x000fea000bf05270 */
[----:B------:R-:W2:Y:S02]  /*4ba0*/  @!UP4 LDCU UR4, c[0x0][0xb20] ;  /* 0x00016400ff04c7ac */ /* 0x000ea40008000800 */
[----:B--2---:R-:W-:Y:S04]  /*4bb0*/  @!UP4 USHF.R.U32.HI UR7, URZ, UR4, UR7 ;  /* 0x00000004ff07c299 */ /* 0x004fe80008011607 */
[----:B------:R-:W-:Y:S04]  /*4bc0*/  @!UP4 USEL UR7, UR13, UR7, !UP0 ;  /* 0x000000070d07c287 */ /* 0x000fe8000c000000 */
[----:B------:R-:W-:Y:S02]  /*4bd0*/  @!UP4 UIADD3 UR4, UPT, UPT, -UR8, UR7, URZ ;  /* 0x000000070804c290 */ /* 0x000fe4000fffe1ff */
[----:B------:R-:W-:Y:S02]  /*4be0*/  @!UP4 UIADD3 UR7, UPT, UPT, UR8, -UR7, URZ ;  /* 0x800000070807c290 */ /* 0x000fe4000fffe0ff */
[----:B------:R-:W-:Y:S02]  /*4bf0*/  @!UP4 UIMAD UR14, UR4, UR5, UR14 ;  /* 0x00000005040ec2a4 */ /* 0x000fe4000f8e020e */
[----:B------:R-:W-:Y:S01]  /*4c00*/  @!UP4 UIMAD UR13, UR7, UR18, UR13 ;  /* 0x00000012070dc2a4 */ /* 0x000fe2000f8e020d */
[----:B------:R-:W-:Y:S11]  /*4c10*/  BRA.U UP1, `(.L_x_85) ;  /* 0x0000000101107547 */ /* 0x000ff6000b800000 */
[----:B------:R-:W-:Y:S04]  /*4c20*/  MOV R2, UR53 ;  /* 0x0000003500027c02 */ /* 0x000fe80008000f00 */
[----:B------:R-:W-:Y:S04]  /*4c30*/  SHF.L.U32 R2, R2, 0x1f, RZ ;  /* 0x0000001f02027819 */ /* 0x000fe800000006ff */
[----:B------:R-:W2:Y:S02]  /*4c40*/  SYNCS.PHASECHK.TRANS64.TRYWAIT P1, [UR6+0x148], R2 ;  /* 0x00014802ff0075a7 */ /* 0x000ea40008021106 */
[----:B--2---:R-:W-:Y:S05]  /*4c50*/  @!P1 BRA `(.L_x_86) ;  /* 0x0000005400409947 */ /* 0x004fea0003800000 */
.L_x_85:
[----:B------:R-:W-:Y:S05]  /*4c60*/  BRA.U !UP6, `(.L_x_87) ;  /* 0x000000010e387547 */ /* 0x000fea000b800000 */
[----:B------:R-:W-:Y:S01]  /*4c70*/  UPLOP3.LUT UP2, UPT, UPT, UPT, UP5, 0x80, 0x8 ;  /* 0x000000000008789c */ /* 0x000fe20003f4f050 */
[----:B-1----:R-:W-:Y:S01]  /*4c80*/  HFMA2 R0, -RZ, RZ, 0, 5.9604644775390625e-08 ;  /* 0x00000001ff007431 */ /* 0x002fe200000001ff */
[----:B------:R-:W1:Y:S01]  /*4c90*/  LDCU.64 UR8, c[0x0][0x358] ;  /* 0x00006b00ff0877ac */ /* 0x000e620008000a00 */
[----:B------:R-:W-:Y:S03]  /*4ca0*/  IMAD.MOV.U32 R234, RZ, RZ, 0x1 ;  /* 0x00000001ffea7424 */ /* 0x000fe600078e00ff */
[----:B------:R-:W-:Y:S05]  /*4cb0*/  PLOP3.LUT P1, PT, PT, PT, UP2, 0x80, 0x8 ;  /* 0x000000000008781c */ /* 0x000fea0003f2f028 */
[----:B------:R-:W2:Y:S01]  /*4cc0*/  @UP2 LDCU.64 UR4, c[0x0][0x888] ;  /* 0x00011100ff0427ac */ /* 0x000ea20008000a00 */
[----:B------:R-:W-:Y:S07]  /*4cd0*/  @UP2 UIMAD UR7, UR36, UR42, URZ ;  /* 0x0000002a240722a4 */ /* 0x000fee000f8e02ff */
[----:B------:R-:W-:Y:S01]  /*4ce0*/  @!P1 PRMT R234, R0, 0x7610, R234 ;  /* 0x0000761000ea9816 */ /* 0x000fe200000000ea */
[----:B--2---:R-:W-:Y:S06]  /*4cf0*/  @UP2 UIMAD.WIDE UR4, UR7, 0x4, UR4 ;  /* 0x00000004070428a5 */ /* 0x004fec000f8e0204 */
[----:B------:R-:W-:Y:S01]  /*4d00*/  IMAD.U32 R2, RZ, RZ, UR4 ;  /* 0x00000004ff027e24 */ /* 0x000fe2000f8e00ff */
[----:B------:R-:W-:Y:S04]  /*4d10*/  MOV R3, UR5 ;  /* 0x0000000500037c02 */ /* 0x000fe80008000f00 */
[----:B------:R-:W2:Y:S01]  /*4d20*/  @!UP2 LDCU UR4, c[0x0][0x880] ;  /* 0x00011000ff04a7ac */ /* 0x000ea20008000800 */
[----:B-1---5:R4:W5:Y:S02]  /*4d30*/  @P1 LDG.E R121, desc[UR8][R2.64] ;  /* 0x0000000802791981 */ /* 0x022964000c1e1900 */
[----:B--2-4-:R-:W-:Y:S07]  /*4d40*/  @!P1 IMAD.U32 R121, RZ, RZ, UR4 ;  /* 0x00000004ff799e24 */ /* 0x014fee000f8e00ff */
.L_x_87:
[----:B-----5:R-:W-:Y:S01]  /*4d50*/  @!P0 FSETP.EQ.AND P1, PT, R121, RZ, PT ;  /* 0x000000ff7900820b */ /* 0x020fe20003f22000 */
[----:B------:R-:W-:Y:S01]  /*4d60*/  @!UPT UIADD3 URZ, UPT, UPT, URZ, URZ, URZ ;  /* 0x000000fffffff290 */ /* 0x000fe2000fffe0ff */
[----:B------:R-:W-:Y:S11]  /*4d70*/  @!P0 BRA `(.L_x_88) ;  /* 0x0000000000148947 */ /* 0x000ff60003800000 */
[----:B------:R-:W-:Y:S02]  /*4d80*/  LOP3.LUT P0, RZ, R234, 0xff, RZ, 0xc0, !PT ;  /* 0x000000ffeaff7812 */ /* 0x000fe4000780c0ff */
[----:B------:R-:W-:Y:S04]  /*4d90*/  PLOP3.LUT P1, PT, PT, PT, UP2, 0x80, 0x8 ;  /* 0x000000000008781c */ /* 0x000fe80003f2f028 */
[----:B------:R-:W-:Y:S07]  /*4da0*/  PLOP3.LUT P1, PT, P1, PT, PT, 0x8, 0x80 ;  /* 0x000000000080781c */ /* 0x000fee0000f2e170 */
[----:B------:R-:W-:Y:S11]  /*4db0*/  @P0 FSETP.EQ.AND P1, PT, R121, RZ, PT ;  /* 0x000000ff7900020b */ /* 0x000ff60003f22000 */
[----:B------:R-:W-:Y:S02]  /*4dc0*/  @!UPT UIADD3 URZ, UPT, UPT, URZ, URZ, URZ ;  /* 0x000000fffffff290 */ /* 0x000fe4000fffe0ff */
.L_x_88:
[----:B------:R-:W-:Y:S01]  /*4dd0*/  ULEA UR5, UR30, UR6, 0x3 ;  /* 0x000000061e057291 */ /* 0x000fe2000f8e18ff */
[----:B-1----:R-:W-:Y:S02]  /*4de0*/  SHF.L.U32 R0, R11, 0x1f, RZ ;  /* 0x0000001f0b007819 */ /* 0x002fe400000006ff */
[----:B------:R-:W-:Y:S01]  /*4df0*/  ELECT P0, URZ, PT ;  /* 0x0000000000ff782f */ /* 0x000fe20003800000 */
[----:B------:R-:W-:Y:S05]  /*4e00*/  VIADD R10, R10, 0x1 ;  /* 0x000000010a0a7836 */ /* 0x000fea0000000000 */
[----:B------:R-:W1:Y:S02]  /*4e10*/  SYNCS.PHASECHK.TRANS64.TRYWAIT P2, [UR5+0x130], R0 ;  /* 0x00013000ff0075a7 */ /* 0x000e640008041105 */
[----:B-1----:R-:W-:Y:S05]  /*4e20*/  @!P2 BRA `(.L_x_89) ;  /* 0x0000005000e4a947 */ /* 0x002fea0003800000 */
.L_x_181:
[----:B------:R-:W-:Y:S01]  /*4e30*/  UIADD3 UR33, UPT, UPT, UR5, 0x120, URZ ;  /* 0x0000012005217890 */ /* 0x000fe2000fffe0ff */
[----:B------:R-:W-:Y:S01]  /*4e40*/  PLOP3.LUT P0, PT, P1, P0, PT, 0xf2, 0x2f ;  /* 0x00000000002f781c */ /* 0x000fe20000f01e72 */
[----:B------:R-:W-:Y:S01]  /*4e50*/  UMOV UR40, 0x0 ;  /* 0x0000000000287882 */ /* 0x000fe20000000000 */
[----:B------:R-:W-:Y:S01]  /*4e60*/  UMOV UR41, 0x10000000 ;  /* 0x1000000000297882 */ /* 0x000fe20000000000 */
[----:B------:R-:W-:Y:S01]  /*4e70*/  UMOV UR12, UR36 ;  /* 0x00000024000c7c82 */ /* 0x000fe20008000000 */
[----:B------:R-:W-:Y:S01]  /*4e80*/  UMOV UR20, UR36 ;  /* 0x0000002400147c82 */ /* 0x000fe20008000000 */
[----:B------:R-:W-:Y:S01]  /*4e90*/  UMOV UR28, UR36 ;  /* 0x00000024001c7c82 */ /* 0x000fe20008000000 */
[----:B------:R-:W-:Y:S01]  /*4ea0*/  UMOV UR9, UR33 ;  /* 0x0000002100097c82 */ /* 0x000fe20008000000 */
[----:B------:R-:W-:Y:S01]  /*4eb0*/  UMOV UR17, UR33 ;  /* 0x0000002100117c82 */ /* 0x000fe20008000000 */
[----:B------:R-:W-:Y:S01]  /*4ec0*/  UMOV UR25, UR33 ;  /* 0x0000002100197c82 */ /* 0x000fe20008000000 */
[C---:B------:R-:W-:Y:S04]  /*4ed0*/  ISETP.NE.AND P1, PT, R10.reuse, 0x2, PT ;  /* 0x000000020a00780c */ /* 0x040fe80003f25270 */
[----:B------:R-:W-:Y:S01]  /*4ee0*/  VOTEU.ALL UP0, P0 ;  /* 0x0000000000ff7886 */ /* 0x000fe20000000000 */
[----:B-1----:R-:W-:Y:S02]  /*4ef0*/  SEL R0, RZ, 0x1, P1 ;  /* 0x00000001ff007807 */ /* 0x002fe40000800000 */
[----:B------:R-:W-:Y:S02]  /*4f00*/  SEL R10, R10, RZ, P1 ;  /* 0x000000ff0a0a7207 */ /* 0x000fe40000800000 */
[----:B------:R-:W-:Y:S01]  /*4f10*/  @!UP0 UIADD3 UR38, UP1, UPT, UR54, 0x580, URZ ;  /* 0x0000058036268890 */ /* 0x000fe2000ff3e0ff */
[----:B------:R-:W-:Y:S01]  /*4f20*/  LOP3.LUT R9, R9, R0, RZ, 0x3c, !PT ;  /* 0x0000000009097212 */ /* 0x000fe200078e3cff */
[----:B------:R-:W-:Y:S02]  /*4f30*/  @!UP0 UIMAD UR4, UR30, 0x7000, UR6 ;  /* 0x000070001e0488a4 */ /* 0x000fe4000f8e0206 */
[----:B------:R-:W-:Y:S02]  /*4f40*/  @!UP0 UIADD3.X UR39, UPT, UPT, URZ, UR55, URZ, UP1, !UPT ;  /* 0x00000037ff278290 */ /* 0x000fe40008ffe4ff */
[----:B------:R-:W-:Y:S02]  /*4f50*/  @!UP0 USHF.L.U32 UR35, UR46, 0x6, URZ ;  /* 0x000000062e238899 */ /* 0x000fe400080006ff */
[----:B------:R-:W-:Y:S02]  /*4f60*/  @!UP0 UIMAD UR34, UR47, 0xe0, URZ ;  /* 0x000000e02f2288a4 */ /* 0x000fe4000f8e02ff */
[----:B------:R-:W-:Y:S01]  /*4f70*/  @!UP0 UIADD3 UR32, UPT, UPT, UR4, 0x400, URZ ;  /* 0x0000040004208890 */ /* 0x000fe2000fffe0ff */
[----:B------:R-:W-:Y:S01]  /*4f80*/  VOTEU.ALL UP1, P0 ;  /* 0x0000000000ff7886 */ /* 0x000fe20000020000 */
[----:B------:R-:W-:Y:S02]  /*4f90*/  @!UP0 UIADD3 UR10, UPT, UPT, UR34, 0x20, URZ ;  /* 0x00000020220a8890 */ /* 0x000fe4000fffe0ff */
[----:B------:R-:W-:Y:S01]  /*4fa0*/  @!UP0 UIADD3 UR8, UPT, UPT, UR4, 0x1400, URZ ;  /* 0x0000140004088890 */ /* 0x000fe2000fffe0ff */
[----:B------:R-:W-:Y:S01]  /*4fb0*/  UMOV UR11, UR35 ;  /* 0x00000023000b7c82 */ /* 0x000fe20008000000 */
[----:B------:R-:W-:Y:S03]  /*4fc0*/  @!UP0 UIADD3 UR18, UPT, UPT, UR34, 0x40, URZ ;  /* 0x0000004022128890 */ /* 0x000fe6000fffe0ff */
[----:B------:R1:W-:Y:S01]  /*4fd0*/  @!UP1 UTMALDG.3D [UR32], [UR38], desc[UR40] ;  /* 0x00002820260095b4 */ /* 0x0003e20008011000 */
[----:B------:R-:W-:Y:S01]  /*4fe0*/  VOTEU.ALL UP1, P0 ;  /* 0x0000000000ff7886 */ /* 0x000fe20000020000 */
[----:B------:R-:W-:Y:S01]  /*4ff0*/  @!UP0 UIADD3 UR16, UPT, UPT, UR4, 0x2400, URZ ;  /* 0x0000240004108890 */ /* 0x000fe2000fffe0ff */
[----:B------:R-:W-:Y:S01]  /*5000*/  UMOV UR19, UR35 ;  /* 0x0000002300137c82 */ /* 0x000fe20008000000 */
[----:B------:R-:W-:Y:S02]  /*5010*/  @!UP0 UIADD3 UR26, UPT, UPT, UR34, 0x60, URZ ;  /* 0x00000060221a8890 */ /* 0x000fe4000fffe0ff */
[----:B------:R-:W-:Y:S01]  /*5020*/  @!UP0 UIADD3 UR24, UPT, UPT, UR4, 0x3400, URZ ;  /* 0x0000340004188890 */ /* 0x000fe2000fffe0ff */
[----:B------:R2:W-:Y:S01]  /*5030*/  @!UP1 UTMALDG.3D [UR8], [UR38], desc[UR40] ;  /* 0x00002808260095b4 */ /* 0x0005e20008011000 */
[----:B------:R-:W-:Y:S01]  /*5040*/  VOTEU.ALL UP1, P0 ;  /* 0x0000000000ff7886 */ /* 0x000fe20000020000 */
[----:B------:R-:W-:Y:S01]  /*5050*/  UMOV UR27, UR35 ;  /* 0x00000023001b7c82 */ /* 0x000fe20008000000 */
[----:B------:R-:W-:Y:S02]  /*5060*/  UIADD3 UR47, UPT, UPT, UR13, UR60, URZ ;  /* 0x0000003c0d2f7290 */ /* 0x000fe4000fffe0ff */
[----:B------:R-:W-:Y:S01]  /*5070*/  UIADD3 UR46, UPT, UPT, UR14, UR61, URZ ;  /* 0x0000003d0e2e7290 */ /* 0x000fe2000fffe0ff */
[----:B------:R4:W-:Y:S01]  /*5080*/  @!UP1 UTMALDG.3D [UR16], [UR38], desc[UR40] ;  /* 0x00002810260095b4 */ /* 0x0009e20008011000 */
[----:B------:R-:W-:Y:S05]  /*5090*/  VOTEU.ALL UP1, P0 ;  /* 0x0000000000ff7886 */ /* 0x000fea0000020000 */
[----:B------:R-:W-:Y:S01]  /*50a0*/  @!UP1 UTMALDG.3D [UR24], [UR38], desc[UR40] ;  /* 0x00002818260095b4 */ /* 0x000fe20008011000 */
[----:B------:R-:W-:Y:S01]  /*50b0*/  VOTEU.ALL UP1, P0 ;  /* 0x0000000000ff7886 */ /* 0x000fe20000020000 */
[----:B-1----:R-:W-:Y:S01]  /*50c0*/  UMOV UR36, UR31 ;  /* 0x0000001f00247c82 */ /* 0x002fe20008000000 */
[----:B--2---:R-:W-:Y:S02]  /*50d0*/  @!UP0 UIADD3 UR10, UPT, UPT, UR34, 0x80, URZ ;  /* 0x00000080220a8890 */ /* 0x004fe4000fffe0ff */
[----:B------:R-:W-:Y:S02]  /*50e0*/  @!UP0 UIADD3 UR8, UPT, UPT, UR4, 0x4400, URZ ;  /* 0x0000440004088890 */ /* 0x000fe4000fffe0ff */
[----:B----4-:R-:W-:Y:S02]  /*50f0*/  @!UP0 UIADD3 UR18, UPT, UPT, UR34, 0xa0, URZ ;  /* 0x000000a022128890 */ /* 0x010fe4000fffe0ff */
[----:B------:R-:W-:Y:S05]  /*5100*/  @!UP0 UIADD3 UR16, UPT, UPT, UR4, 0x5400, URZ ;  /* 0x0000540004108890 */ /* 0x000fea000fffe0ff */
[----:B------:R1:W-:Y:S01]  /*5110*/  @!UP1 UTMALDG.3D [UR8], [UR38], desc[UR40] ;  /* 0x00002808260095b4 */ /* 0x0003e20008011000 */
[----:B------:R-:W-:Y:S02]  /*5120*/  UPLOP3.LUT UP1, UPT, UPT, UPT, UPT, 0x80, 0x8 ;  /* 0x000000000008789c */ /* 0x000fe40003f2f070 */
[----:B-1----:R-:W-:Y:S02]  /*5130*/  @!UP0 UIADD3 UR10, UPT, UPT, UR34, 0xc0, URZ ;  /* 0x000000c0220a8890 */ /* 0x002fe4000fffe0ff */
[----:B------:R-:W-:Y:S01]  /*5140*/  @!UP0 UIADD3 UR8, UPT, UPT, UR4, 0x6400, URZ ;  /* 0x0000640004088890 */ /* 0x000fe2000fffe0ff */
[----:B------:R-:W-:Y:S01]  /*5150*/  VOTEU.ALL UP0, P0 ;  /* 0x0000000000ff7886 */ /* 0x000fe20000000000 */
[----:B------:R-:W-:Y:S04]  /*5160*/  UIADD3 UR4, UPT, UPT, UR30, 0x1, URZ ;  /* 0x000000011e047890 */ /* 0x000fe8000fffe0ff */
[----:B------:R2:W-:Y:S01]  /*5170*/  @!UP0 UTMALDG.3D [UR16], [UR38], desc[UR40] ;  /* 0x00002810260085b4 */ /* 0x0005e20008011000 */
[----:B------:R-:W-:Y:S04]  /*5180*/  UISETP.NE.AND UP0, UPT, UR4, 0x2, UPT ;  /* 0x000000020400788c */ /* 0x000fe8000bf05270 */
[----:B------:R-:W-:Y:S02]  /*5190*/  USEL UR7, URZ, 0x1, UP0 ;  /* 0x00000001ff077887 */ /* 0x000fe40008000000 */
[----:B------:R-:W-:Y:S02]  /*51a0*/  USEL UR30, UR4, URZ, UP0 ;  /* 0x000000ff041e7287 */ /* 0x000fe40008000000 */
[----:B------:R-:W-:Y:S01]  /*51b0*/  VOTEU.ALL UP0, P0 ;  /* 0x0000000000ff7886 */ /* 0x000fe20000000000 */
[----:B------:R-:W-:Y:S01]  /*51c0*/  UPRMT UR4, UR15, 0x654, UR33 ;  /* 0x000006540f047896 */ /* 0x000fe20008000021 */
[----:B------:R-:W-:Y:S03]  /*51d0*/  LOP3.LUT R11, R11, UR7, RZ, 0x3c, !PT ;  /* 0x000000070b0b7c12 */ /* 0x000fe6000f8e3cff */
[----:B------:R2:W-:Y:S01]  /*51e0*/  @!UP0 UTMALDG.3D [UR8], [UR38], desc[UR40] ;  /* 0x00002808260085b4 */ /* 0x0005e20008011000 */
[----:B------:R2:W-:Y:S04]  /*51f0*/  @!P0 SYNCS.ARRIVE.TRANS64.RED.A0TR RZ, [UR5+0x120], R8 ;  /* 0x00012008ffff89a7 */ /* 0x0005e80008300405 */
[----:B------:R-:W-:Y:S01]  /*5200*/  SYNCS.ARRIVE.TRANS64.RED.A1T0 RZ, [UR4], RZ ;  /* 0x000000ffffff79a7 */ /* 0x000fe20008100404 */
[----:B------:R-:W-:Y:S05]  /*5210*/  BRA.U UP3, `(.L_x_90) ;  /* 0xfffffff103f47547 */ /* 0x000fea000b83ffff */
[----:B------:R-:W-:Y:S01]  /*5220*/  UIADD3 UR6, UPT, UPT, UR6, 0x130, URZ ;  /* 0x0000013006067890 */ /* 0x000fe2000fffe0ff */
[----:B------:R-:W-:-:S03]  /*5230*/  SHF.L.U32 R2, R11, 0x1f, RZ ;  /* 0x0000001f0b027819 */ /* 0x000fc600000006ff */
[----:B------:R-:W-:-:S09]  /*5240*/  ULEA UR4, UR30, UR6, 0x3 ;  /* 0x000000061e047291 */ /* 0x000fd2000f8e18ff */
[----:B------:R-:W1:Y:S02]  /*5250*/  SYNCS.PHASECHK.TRANS64.TRYWAIT P0, [UR4], R2 ;  /* 0x00000002ff0075a7 */ /* 0x000e640008001104 */
[----:B-1----:R-:W-:Y:S05]  /*5260*/  @!P0 BRA `(.L_x_91) ;  /* 0x0000004c00ec8947 */ /* 0x002fea0003800000 */
.L_x_183:
[----:B------:R-:W-:-:S04]  /*5270*/  UIADD3 UR4, UPT, UPT, UR30, 0x1, URZ ;  /* 0x000000011e047890 */ /* 0x000fc8000fffe0ff */
[----:B------:R-:W-:-:S04]  /*5280*/  UISETP.NE.AND UP0, UPT, UR4, 0x2, UPT ;  /* 0x000000020400788c */ /* 0x000fc8000bf05270 */
[----:B------:R-:W-:Y:S02]  /*5290*/  USEL UR5, URZ, 0x1, UP0 ;  /* 0x00000001ff057887 */ /* 0x000fe40008000000 */
[----:B------:R-:W-:-:S04]  /*52a0*/  USEL UR4, UR4, URZ, UP0 ;  /* 0x000000ff04047287 */ /* 0x000fc80008000000 */
[----:B------:R-:W-:Y:S01]  /*52b0*/  ULEA UR4, UR4, UR6, 0x3 ;  /* 0x0000000604047291 */ /* 0x000fe2000f8e18ff */
[----:B-1----:R-:W-:-:S04]  /*52c0*/  LOP3.LUT R2, R11, UR5, RZ, 0x3c, !PT ;  /* 0x000000050b027c12 */ /* 0x002fc8000f8e3cff */
[----:B------:R-:W-:Y:S01]  /*52d0*/  SHF.L.U32 R2, R2, 0x1f, RZ ;  /* 0x0000001f02027819 */ /* 0x000fe200000006ff */
[----:B------:R-:W-:-:S07]  /*52e0*/  IMAD.U32 R0, RZ, RZ, UR4 ;  /* 0x00000004ff007e24 */ /* 0x000fce000f8e00ff */
.L_x_92:
[----:B-1----:R1:W4:Y:S02]  /*52f0*/  SYNCS.PHASECHK.TRANS64.TRYWAIT P0, [R0+URZ], R2 ;  /* 0x00000002000075a7 */ /* 0x00232400080011ff */
[----:B----4-:R-:W-:Y:S05]  /*5300*/  @!P0 NANOSLEEP.SYNCS 0x989680 ;  /* 0x009896800000895d */ /* 0x010fea0003900000 */
[----:B------:R-:W4:Y:S02]  /*5310*/  @!P0 SYNCS.PHASECHK.TRANS64 P0, [R0+URZ], R2 ;  /* 0x00000002000085a7 */ /* 0x000f2400080010ff */
[----:B--234-:R-:W-:Y:S05]  /*5320*/  @P0 EXIT ;  /* 0x000000000000094d */ /* 0x01cfea0003800000 */
[----:B------:R-:W-:Y:S05]  /*5330*/  BRA `(.L_x_92) ;  /* 0xfffffffc00ec7947 */ /* 0x000fea000383ffff */
.L_x_82:
[----:B------:R-:W-:-:S06]  /*5340*/  UISETP.GE.AND UP0, UPT, UR18, 0x4, UPT ;  /* 0x000000041200788c */ /* 0x000fcc000bf06270 */
[----:B------:R-:W-:-:S13]  /*5350*/  PLOP3.LUT P0, PT, PT, PT, UP0, 0x80, 0x8 ;  /* 0x000000000008781c */ /* 0x000fda0003f0f008 */
[----:B-1----:R-:W-:Y:S05]  /*5360*/  @!P0 EXIT ;  /* 0x000000000000894d */ /* 0x002fea0003800000 */
[----:B------:R-:W-:Y:S01]  /*5370*/  BAR.SYNC.DEFER_BLOCKING 0x6, 0xa0 ;  /* 0x0182800000007b1d */ /* 0x000fe20000010000 */
[----:B------:R-:W-:-:S05]  /*5380*/  IMAD.U32 R2, R2, 0x10000, RZ ;  /* 0x0001000002027824 */ /* 0x000fca00078e00ff */
[----:B------:R-:W-:Y:S02]  /*5390*/  UMOV UR4, 0x400 ;  /* 0x0000040000047882 */ /* 0x000fe40000000000 */
[----:B------:R-:W1:Y:S01]  /*53a0*/  LDC.64 R230, c[0x0][0x888] ;  /* 0x00022200ffe67b82 */ /* 0x000e620000000a00 */
[----:B------:R-:W-:Y:S01]  /*53b0*/  ULEA UR4, UR15, UR4, 0x18 ;  /* 0x000000040f047291 */ /* 0x000fe2000f8ec0ff */
[----:B------:R-:W-:Y:S01]  /*53c0*/  LOP3.LUT R2, R2, 0x600000, RZ, 0xc0, !PT ;  /* 0x0060000002027812 */ /* 0x000fe200078ec0ff */
[----:B------:R-:W2:Y:S01]  /*53d0*/  LDCU UR41, c[0x0][0xb0c] ;  /* 0x00016180ff2977ac */ /* 0x000ea20008000800 */
[----:B------:R-:W3:Y:S04]  /*53e0*/  LDCU UR40, c[0x0][0xb30] ;  /* 0x00016600ff2877ac */ /* 0x000ee80008000800 */
[----:B------:R-:W4:Y:S01]  /*53f0*/  LDC.64 R232, c[0x0][0x890] ;  /* 0x00022400ffe87b82 */ /* 0x000f220000000a00 */
[----:B------:R-:W1:Y:S01]  /*5400*/  LDCU.64 UR62, c[0x0][0x888] ;  /* 0x00011100ff3e77ac */ /* 0x000e620008000a00 */
[----:B------:R-:W1:Y:S06]  /*5410*/  LDCU.64 UR42, c[0x0][0xb28] ;  /* 0x00016500ff2a77ac */ /* 0x000e6c0008000a00 */
[----:B------:R-:W1:Y:S01]  /*5420*/  LDC.64 R228, c[0x0][0x8b0] ;  /* 0x00022c00ffe47b82 */ /* 0x000e620000000a00 */
[----:B------:R-:W2:Y:S01]  /*5430*/  LDS R0, [UR4+0x200] ;  /* 0x00020004ff007984 */ /* 0x000ea20008000800 */
[----:B------:R-:W1:Y:S01]  /*5440*/  LDCU.128 UR56, c[0x0][0xb10] ;  /* 0x00016200ff3877ac */ /* 0x000e620008000c00 */
[----:B------:R-:W-:Y:S01]  /*5450*/  UMOV UR53, 0x1 ;  /* 0x0000000100357882 */ /* 0x000fe20000000000 */
[----:B------:R-:W-:Y:S01]  /*5460*/  UMOV UR39, URZ ;  /* 0x000000ff00277c82 */ /* 0x000fe20008000000 */
[----:B------:R-:W-:Y:S01]  /*5470*/  UMOV UR52, URZ ;  /* 0x000000ff00347c82 */ /* 0x000fe20008000000 */
[----:B------:R-:W-:Y:S01]  /*5480*/  UMOV UR18, URZ ;  /* 0x000000ff00127c82 */ /* 0x000fe20008000000 */
[----:B------:R-:W-:Y:S01]  /*5490*/  UMOV UR51, URZ ;  /* 0x000000ff00337c82 */ /* 0x000fe20008000000 */
[----:B------:R-:W-:Y:S01]  /*54a0*/  UMOV UR45, URZ ;  /* 0x000000ff002d7c82 */ /* 0x000fe20008000000 */
[----:B------:R-:W-:Y:S01]  /*54b0*/  UMOV UR50, URZ ;  /* 0x000000ff00327c82 */ /* 0x000fe20008000000 */
[----:B------:R-:W-:Y:S01]  /*54c0*/  UMOV UR49, URZ ;  /* 0x000000ff00317c82 */ /* 0x000fe20008000000 */
[----:B--234-:R-:W-:-:S07]  /*54d0*/  IADD3 R2, PT, PT, R0, R2, RZ ;  /* 0x0000000200027210 */ /* 0x01cfce0007ffe0ff */
.L_x_118:
[----:B--2---:R-:W2:Y:S01]  /*54e0*/  S2UR UR44, SR_CgaCtaId ;  /* 0x00000000002c79c3 */ /* 0x004ea20000008800 */
[----:B------:R-:W-:Y:S01]  /*54f0*/  UMOV UR4, 0x400 ;  /* 0x0000040000047882 */ /* 0x000fe20000000000 */
[----:B-1----:R-:W-:Y:S04]  /*5500*/  MOV R3, UR51 ;  /* 0x0000003300037c02 */ /* 0x002fe80008000f00 */
[----:B------:R-:W-:Y:S01]  /*5510*/  SHF.L.U32 R3, R3, 0x1f, RZ ;  /* 0x0000001f03037819 */ /* 0x000fe200000006ff */
[----:B--2---:R-:W-:Y:S04]  /*5520*/  ULEA UR44, UR44, UR4, 0x18 ;  /* 0x000000042c2c7291 */ /* 0x004fe8000f8ec0ff */
[----:B------:R-:W-:Y:S09]  /*5530*/  ULEA UR4, UR18, UR44, 0x3 ;  /* 0x0000002c12047291 */ /* 0x000ff2000f8e18ff */
[----:B------:R-:W2:Y:S02]  /*5540*/  SYNCS.PHASECHK.TRANS64.TRYWAIT P0, [UR4+0x150], R3 ;  /* 0x00015003ff0075a7 */ /* 0x000ea40008001104 */
[----:B--2---:R-:W-:Y:S05]  /*5550*/  @!P0 BRA `(.L_x_93) ;  /* 0x0000004c00488947 */ /* 0x004fea0003800000 */
.L_x_185:
[----:B------:R-:W-:Y:S02]  /*5560*/  ULEA UR5, UR18, UR44, 0x4 ;  /* 0x0000002c12057291 */ /* 0x000fe4000f8e20ff */
[----:B------:R-:W-:Y:S01]  /*5570*/  UIADD3 UR4, UPT, UPT, UR4, 0x160, URZ ;  /* 0x0000016004047890 */ /* 0x000fe2000fffe0ff */
[----:B------:R-:W3:Y:S03]  /*5580*/  LDCU UR10, c[0x0][0xb24] ;  /* 0x00016480ff0a77ac */ /* 0x000ee60008000800 */
[----:B------:R-:W-:Y:S03]  /*5590*/  UPRMT UR4, URZ, 0x654, UR4 ;  /* 0x00000654ff047896 */ /* 0x000fe60008000004 */
[----:B------:R-:W4:Y:S01]  /*55a0*/  LDS.128 R4, [UR5+0x1e0] ;  /* 0x0001e005ff047984 */ /* 0x000f220008000c00 */
[----:B------:R-:W-:Y:S01]  /*55b0*/  @!PT LDS RZ, [RZ] ;  /* 0x00000000fffff984 */ /* 0x000fe20000000800 */
[----:B------:R-:W-:Y:S01]  /*55c0*/  @!PT LDS RZ, [RZ] ;  /* 0x00000000fffff984 */ /* 0x000fe20000000800 */
[----:B------:R-:W-:Y:S01]  /*55d0*/  @!PT LDS RZ, [RZ] ;  /* 0x00000000fffff984 */ /* 0x000fe20000000800 */
[----:B------:R-:W-:Y:S01]  /*55e0*/  @!PT LDS RZ, [RZ] ;  /* 0x00000000fffff984 */ /* 0x000fe20000000800 */
[----:B------:R1:W-:Y:S07]  /*55f0*/  MEMBAR.ALL.CTA ;  /* 0x0000000000007992 */ /* 0x0003ee0000008000 */
[----:B-1----:R-:W1:Y:S02]  /*5600*/  FENCE.VIEW.ASYNC.S ;  /* 0x00000000000073c6 */ /* 0x002e640000000000 */
[----:B-1----:R-:W-:Y:S01]  /*5610*/  SYNCS.ARRIVE.TRANS64.RED.A1T0 RZ, [UR4], RZ ;  /* 0x000000ffffff79a7 */ /* 0x002fe20008100404 */
[----:B----4-:R-:W-:Y:S11]  /*5620*/  LOP3.LUT P0, RZ, R6, 0x1, RZ, 0xc0, !PT ;  /* 0x0000000106ff7812 */ /* 0x010ff6000780c0ff */
[----:B------:R-:W-:Y:S02]  /*5630*/  @!UPT UIADD3 URZ, UPT, UPT, URZ, URZ, URZ ;  /* 0x000000fffffff290 */ /* 0x000fe4000fffe0ff */
[----:B------:R-:W-:Y:S01]  /*5640*/  VOTEU.ANY UP0, P0 ;  /* 0x0000000000ff7886 */ /* 0x000fe20000000100 */
[----:B------:R-:W-:Y:S01]  /*5650*/  PLOP3.LUT P3, PT, PT, PT, UP0, 0x80, 0x8 ;  /* 0x000000000008781c */ /* 0x000fe20003f6f008 */
[----:B------:R-:W-:Y:S01]  /*5660*/  UP2UR UR54, UPR, URZ, 0x1 ;  /* 0x00000001ff367883 */ /* 0x000fe20008000000 */
[----:B------:R-:W-:Y:S02]  /*5670*/  PLOP3.LUT P1, PT, PT, PT, UP0, 0x80, 0x8 ;  /* 0x000000000008781c */ /* 0x000fe40003f2f008 */
[----:B------:R-:W-:Y:S02]  /*5680*/  PLOP3.LUT P2, PT, PT, PT, UP0, 0x80, 0x8 ;  /* 0x000000000008781c */ /* 0x000fe40003f4f008 */
[----:B------:R-:W-:Y:S01]  /*5690*/  PLOP3.LUT P0, PT, PT, PT, UP0, 0x80, 0x8 ;  /* 0x000000000008781c */ /* 0x000fe20003f0f008 */
[----:B---3--:R-:W-:Y:S06]  /*56a0*/  UISETP.GE.AND UP0, UPT, UR10, 0x1, UPT ;  /* 0x000000010a00788c */ /* 0x008fec000bf06270 */
[----:B--2---:R-:W-:Y:S02]  /*56b0*/  @P3 MOV R3, R4 ;  /* 0x0000000400033202 */ /* 0x004fe40000000f00 */
[----:B------:R-:W-:Y:S02]  /*56c0*/  @P1 LOP3.LUT R0, R5, 0xffff, RZ, 0xc0, !PT ;  /* 0x0000ffff05001812 */ /* 0x000fe400078ec0ff */
[----:B------:R-:W-:Y:S02]  /*56d0*/  @P2 R2UR UR38, R3 ;  /* 0x00000000032622ca */ /* 0x000fe400000e0000 */
[----:B------:R-:W-:Y:S01]  /*56e0*/  @P0 R2UR UR37, R0 ;  /* 0x00000000002502ca */ /* 0x000fe200000e0000 */
[----:B------:R-:W-:Y:S03]  /*56f0*/  @!UPT UIADD3 URZ, UPT, UPT, URZ, URZ, URZ ;  /* 0x000000fffffff290 */ /* 0x000fe6000fffe0ff */
[----:B------:R-:W-:Y:S11]  /*5700*/  BRA.U !UP0, `(.L_x_94) ;  /* 0x0000000108cc7547 */ /* 0x000ff6000b800000 */
[----:B------:R-:W1:Y:S01]  /*5710*/  LDCU UR6, c[0x0][0xb20] ;  /* 0x00016400ff0677ac */ /* 0x000e620008000800 */
[----:B------:R-:W2:Y:S01]  /*5720*/  LDCU UR7, c[0x0][0x370] ;  /* 0x00006e00ff0777ac */ /* 0x000ea20008000800 */
[----:B------:R-:W3:Y:S01]  /*5730*/  LDCU UR4, c[0x0][0x374] ;  /* 0x00006e80ff0477ac */ /* 0x000ee20008000800 */
[----:B------:R-:W-:Y:S02]  /*5740*/  UISETP.NE.AND UP0, UPT, UR58, 0x1, UPT ;  /* 0x000000013a00788c */ /* 0x000fe4000bf05270 */
[----:B------:R-:W-:Y:S02]  /*5750*/  UIMAD.WIDE.U32 UR12, UR37, UR59, URZ ;  /* 0x0000003b250c72a5 */ /* 0x000fe4000f8e00ff */
[----:B------:R-:W-:Y:S02]  /*5760*/  UISETP.NE.AND UP1, UPT, UR41, 0x1, UPT ;  /* 0x000000012900788c */ /* 0x000fe4000bf25270 */
[----:B------:R-:W-:Y:S02]  /*5770*/  UISETP.NE.AND UP2, UPT, UR10, 0x1, UPT ;  /* 0x000000010a00788c */ /* 0x000fe4000bf45270 */
[----:B------:R-:W-:Y:S02]  /*5780*/  UIMAD.WIDE.U32 UR16, UR38, UR56, URZ ;  /* 0x00000038261072a5 */ /* 0x000fe4000f8e00ff */
[----:B--2---:R-:W-:Y:S02]  /*5790*/  UIMAD.WIDE.U32 UR14, UR7, UR56, URZ ;  /* 0x00000038070e72a5 */ /* 0x004fe4000f8e00ff */
[----:B---3--:R-:W-:Y:S07]  /*57a0*/  UIMAD.WIDE.U32 UR8, UR4, UR59, URZ ;  /* 0x0000003b040872a5 */ /* 0x008fee000f8e00ff */
[----:B------:R-:W-:Y:S02]  /*57b0*/  UMOV UR5, UR9 ;  /* 0x0000000900057c82 */ /* 0x000fe40008000000 */
[----:B-1----:R-:W-:Y:S03]  /*57c0*/  @UP0 USHF.R.U32.HI UR4, URZ, UR6, UR5 ;  /* 0x00000006ff040299 */ /* 0x002fe60008011605 */
[----:B------:R-:W-:Y:S01]  /*57d0*/  UMOV UR5, UR13 ;  /* 0x0000000d00057c82 */ /* 0x000fe20008000000 */
[----:B------:R-:W-:Y:S02]  /*57e0*/  UIMAD.WIDE.U32 UR8, UR4, UR42, URZ ;  /* 0x0000002a040872a5 */ /* 0x000fe4000f8e00ff */
[----:B------:R-:W-:Y:S03]  /*57f0*/  USHF.R.U32.HI UR6, URZ, UR6, UR5 ;  /* 0x00000006ff067299 */ /* 0x000fe60008011605 */
[----:B------:R-:W-:Y:S01]  /*5800*/  UMOV UR5, UR15 ;  /* 0x0000000f00057c82 */ /* 0x000fe20008000000 */
[----:B------:R-:W-:Y:S02]  /*5810*/  USEL UR6, UR37, UR6, !UP0 ;  /* 0x0000000625067287 */ /* 0x000fe4000c000000 */
[----:B------:R-:W-:Y:S01]  /*5820*/  @UP1 USHF.R.U32.HI UR7, URZ, UR57, UR5 ;  /* 0x00000039ff071299 */ /* 0x000fe20008011605 */
[----:B------:R-:W-:Y:S02]  /*5830*/  UMOV UR8, UR9 ;  /* 0x0000000900087c82 */ /* 0x000fe40008000000 */
[----:B------:R-:W-:Y:S01]  /*5840*/  UMOV UR5, UR17 ;  /* 0x0000001100057c82 */ /* 0x000fe20008000000 */
[----:B------:R-:W-:Y:S02]  /*5850*/  UIMAD.WIDE.U32 UR12, UR7, UR42, URZ ;  /* 0x0000002a070c72a5 */ /* 0x000fe4000f8e00ff */
[----:B------:R-:W-:Y:S02]  /*5860*/  @UP2 USHF.R.U32.HI UR4, URZ, UR43, UR8 ;  /* 0x0000002bff042299 */ /* 0x000fe40008011608 */
[----:B------:R-:W-:Y:S02]  /*5870*/  USHF.R.U32.HI UR5, URZ, UR57, UR5 ;  /* 0x00000039ff057299 */ /* 0x000fe40008011605 */
[----:B------:R-:W-:Y:S02]  /*5880*/  UIMAD UR4, UR10, UR4, URZ ;  /* 0x000000040a0472a4 */ /* 0x000fe4000f8e02ff */
[----:B------:R-:W-:Y:S02]  /*5890*/  USEL UR5, UR38, UR5, !UP1 ;  /* 0x0000000526057287 */ /* 0x000fe4000c800000 */
[----:B------:R-:W-:Y:S01]  /*58a0*/  UISETP.GE.AND UP0, UPT, UR6, UR4, UPT ;  /* 0x000000040600728c */ /* 0x000fe2000bf06270 */
[----:B------:R-:W-:Y:S01]  /*58b0*/  UMOV UR8, UR13 ;  /* 0x0000000d00087c82 */ /* 0x000fe20008000000 */
[----:B------:R-:W-:Y:S02]  /*58c0*/  UIMAD.WIDE.U32 UR12, UR6, UR42, URZ ;  /* 0x0000002a060c72a5 */ /* 0x000fe4000f8e00ff */
[----:B------:R-:W-:Y:S04]  /*58d0*/  @UP2 USHF.R.U32.HI UR7, URZ, UR43, UR8 ;  /* 0x0000002bff072299 */ /* 0x000fe80008011608 */
[----:B------:R-:W-:Y:S01]  /*58e0*/  UIMAD UR8, UR10, UR7, URZ ;  /* 0x000000070a0872a4 */ /* 0x000fe2000f8e02ff */
[----:B------:R-:W-:Y:S03]  /*58f0*/  UMOV UR4, UR13 ;  /* 0x0000000d00047c82 */ /* 0x000fe60008000000 */
[----:B------:R-:W-:Y:S02]  /*5900*/  UISETP.GE.OR UP0, UPT, UR5, UR8, UP0 ;  /* 0x000000080500728c */ /* 0x000fe40008706670 */
[----:B------:R-:W-:Y:S02]  /*5910*/  USHF.R.U32.HI UR4, URZ, UR43, UR4 ;  /* 0x0000002bff047299 */ /* 0x000fe40008011604 */
[----:B------:R-:W-:Y:S02]  /*5920*/  UIMAD.WIDE.U32 UR8, UR5, UR42, URZ ;  /* 0x0000002a050872a5 */ /* 0x000fe4000f8e00ff */
[----:B------:R-:W-:Y:S02]  /*5930*/  USEL UR12, UR6, UR4, !UP2 ;  /* 0x00000004060c7287 */ /* 0x000fe4000d000000 */
[----:B------:R-:W-:Y:S02]  /*5940*/  UIADD3 UR8, UPT, UPT, -UR5, URZ, URZ ;  /* 0x000000ff05087290 */ /* 0x000fe4000fffe1ff */
[----:B------:R-:W-:Y:S01]  /*5950*/  UIADD3 UR11, UPT, UPT, -UR12, URZ, URZ ;  /* 0x000000ff0c0b7290 */ /* 0x000fe2000fffe1ff */
[----:B------:R-:W-:Y:S01]  /*5960*/  @!UP0 UMOV UR4, UR9 ;  /* 0x0000000900048c82 */ /* 0x000fe20008000000 */
[----:B------:R-:W-:Y:S02]  /*5970*/  UIADD3 UR9, UPT, UPT, -UR6, URZ, URZ ;  /* 0x000000ff06097290 */ /* 0x000fe4000fffe1ff */
[----:B------:R-:W-:Y:S02]  /*5980*/  @!UP0 USHF.R.U32.HI UR4, URZ, UR43, UR4 ;  /* 0x0000002bff048299 */ /* 0x000fe40008011604 */
[----:B------:R-:W-:Y:S02]  /*5990*/  UIMAD UR11, UR10, UR11, UR6 ;  /* 0x0000000b0a0b72a4 */ /* 0x000fe4000f8e0206 */
[----:B------:R-:W-:Y:S04]  /*59a0*/  @!UP0 USEL UR4, UR5, UR4, !UP2 ;  /* 0x0000000405048287 */ /* 0x000fe8000d000000 */
[----:B------:R-:W-:Y:S02]  /*59b0*/  @!UP0 UIMAD UR11, UR7, UR11, UR4 ;  /* 0x0000000b070b82a4 */ /* 0x000fe4000f8e0204 */
[----:B------:R-:W-:Y:S02]  /*59c0*/  @!UP0 UIADD3 UR12, UPT, UPT, UR12, -UR4, URZ ;  /* 0x800000040c0c8290 */ /* 0x000fe4000fffe0ff */
[----:B------:R-:W-:Y:S02]  /*59d0*/  UIMAD UR7, UR41, UR8, UR38 ;  /* 0x00000008290772a4 */ /* 0x000fe4000f8e0226 */
[----:B------:R-:W-:Y:S02]  /*59e0*/  @!UP0 UIMAD UR6, UR12, UR10, UR5 ;  /* 0x0000000a0c0682a4 */ /* 0x000fe4000f8e0205 */
[----:B------:R-:W-:Y:S01]  /*59f0*/  UIMAD UR4, UR58, UR9, UR37 ;  /* 0x000000093a0472a4 */ /* 0x000fe2000f8e0225 */
[----:B------:R-:W-:Y:S02]  /*5a00*/  @!UP0 UMOV UR5, UR11 ;  /* 0x0000000b00058c82 */ /* 0x000fe40008000000 */
[----:B------:R-:W-:Y:S02]  /*5a10*/  UIMAD UR38, UR5, UR41, UR7 ;  /* 0x00000029052672a4 */ /* 0x000fe4000f8e0207 */
[----:B------:R-:W-:Y:S11]  /*5a20*/  UIMAD UR37, UR6, UR58, UR4 ;  /* 0x0000003a062572a4 */ /* 0x000ff6000f8e0204 */
[----:B------:R-:W-:Y:S01]  /*5a30*/  @!UPT UIADD3 URZ, UPT, UPT, URZ, URZ, URZ ;  /* 0x000000fffffff290 */ /* 0x000fe2000fffe0ff */
.L_x_94:
[----:B------:R-:W-:Y:S02]  /*5a40*/  UISETP.NE.AND UP0, UPT, UR40, 0x1, UPT ;  /* 0x000000012800788c */ /* 0x000fe4000bf05270 */
[----:B------:R-:W-:Y:S02]  /*5a50*/  UISETP.NE.AND UP1, UPT, UR54, URZ, UPT ;  /* 0x000000ff3600728c */ /* 0x000fe4000bf25270 */
[----:B------:R-:W-:Y:S04]  /*5a60*/  UIADD3 UR48, UPT, UPT, UR18, 0x1, URZ ;  /* 0x0000000112307890 */ /* 0x000fe8000fffe0ff */
[----:B------:R-:W-:Y:S02]  /*5a70*/  PLOP3.LUT P1, PT, PT, PT, UP1, 0x80, 0x8 ;  /* 0x000000000008781c */ /* 0x000fe40003f2f018 */
[----:B------:R-:W-:Y:S01]  /*5a80*/  PLOP3.LUT P0, PT, PT, PT, UP1, 0x80, 0x8 ;  /* 0x000000000008781c */ /* 0x000fe20003f0f018 */
[----:B------:R-:W1:Y:S01]  /*5a90*/  @!UP0 LDCU.128 UR12, c[0x0][0xb10] ;  /* 0x00016200ff0c87ac */ /* 0x000e620008000c00 */
[----:B------:R-:W2:Y:S09]  /*5aa0*/  @!UP0 LDCU UR5, c[0x0][0xb0c] ;  /* 0x00016180ff0587ac */ /* 0x000eb20008000800 */
[----:B------:R-:W-:Y:S01]  /*5ab0*/  @P1 SHF.R.U32.HI R4, RZ, 0x10, R5 ;  /* 0x00000010ff041819 */ /* 0x000fe20000011605 */
[----:B------:R-:W3:Y:S03]  /*5ac0*/  @!UP0 LDCU UR10, c[0x0][0xb20] ;  /* 0x00016400ff0a87ac */ /* 0x000ee60008000800 */
[----:B------:R-:W-:Y:S01]  /*5ad0*/  @P0 R2UR UR55, R4 ;  /* 0x00000000043702ca */ /* 0x000fe200000e0000 */
[----:B-1----:R-:W-:Y:S02]  /*5ae0*/  UIMAD.WIDE.U32 UR8, UR38, UR12, URZ ;  /* 0x0000000c260872a5 */ /* 0x002fe4000f8e00ff */
[----:B------:R-:W-:Y:S02]  /*5af0*/  UIMAD.WIDE.U32 UR6, UR37, UR15, URZ ;  /* 0x0000000f250672a5 */ /* 0x000fe4000f8e00ff */
[----:B------:R-:W-:Y:S03]  /*5b00*/  @!UP0 UISETP.NE.AND UP1, UPT, UR14, 0x1, UPT ;  /* 0x000000010e00888c */ /* 0x000fe6000bf25270 */
[----:B------:R-:W-:Y:S01]  /*5b10*/  @!UP0 UMOV UR4, UR9 ;  /* 0x0000000900048c82 */ /* 0x000fe20008000000 */
[----:B--2---:R-:W-:Y:S02]  /*5b20*/  @!UP0 UISETP.NE.AND UP2, UPT, UR5, 0x1, UPT ;  /* 0x000000010500888c */ /* 0x004fe4000bf45270 */
[----:B------:R-:W-:Y:S01]  /*5b30*/  @!UP0 USHF.R.U32.HI UR4, URZ, UR13, UR4 ;  /* 0x0000000dff048299 */ /* 0x000fe20008011604 */
[----:B------:R-:W-:Y:S02]  /*5b40*/  @!UP0 UMOV UR6, UR7 ;  /* 0x0000000700068c82 */ /* 0x000fe40008000000 */
[----:B---3--:R-:W-:Y:S02]  /*5b50*/  @!UP0 USHF.R.U32.HI UR6, URZ, UR10, UR6 ;  /* 0x0000000aff068299 */ /* 0x008fe40008011606 */
[----:B------:R-:W-:Y:S02]  /*5b60*/  @!UP0 USEL UR7, UR38, UR4, !UP2 ;  /* 0x0000000426078287 */ /* 0x000fe4000d000000 */
[----:B------:R-:W-:Y:S04]  /*5b70*/  @!UP0 USEL UR6, UR37, UR6, !UP1 ;  /* 0x0000000625068287 */ /* 0x000fe8000c800000 */
[----:B------:R-:W-:Y:S02]  /*5b80*/  @!UP0 UIADD3 UR4, UPT, UPT, -UR7, UR6, URZ ;  /* 0x0000000607048290 */ /* 0x000fe4000fffe1ff */
[----:B------:R-:W-:Y:S02]  /*5b90*/  @!UP0 UIADD3 UR6, UPT, UPT, UR7, -UR6, URZ ;  /* 0x8000000607068290 */ /* 0x000fe4000fffe0ff */
[----:B------:R-:W-:Y:S02]  /*5ba0*/  UIADD3 UR7, UPT, UPT, UR44, 0x400, URZ ;  /* 0x000004002c077890 */ /* 0x000fe4000fffe0ff */
[----:B------:R-:W-:Y:S02]  /*5bb0*/  @!UP0 UIMAD UR38, UR4, UR5, UR38 ;  /* 0x00000005042682a4 */ /* 0x000fe4000f8e0226 */
[----:B------:R-:W-:Y:S02]  /*5bc0*/  @!UP0 UIMAD UR37, UR6, UR14, UR37 ;  /* 0x0000000e062582a4 */ /* 0x000fe4000f8e0225 */
[----:B------:R-:W-:Y:S09]  /*5bd0*/  ULOP3.LUT UP0, URZ, UR7, 0x1b0, URZ, 0xc0, !UPT ;  /* 0x000001b007ff7892 */ /* 0x000ff2000f80c0ff */
[----:B------:R-:W-:Y:S05]  /*5be0*/  BRA.U !UP0, `(.L_x_95) ;  /* 0x00000001087c7547 */ /* 0x000fea000b800000 */
[----:B------:R-:W1:Y:S01]  /*5bf0*/  LDCU.64 UR8, c[0x4][0x80] ;  /* 0x01001000ff0877ac */ /* 0x000e620008000a00 */
[----:B------:R-:W-:Y:S01]  /*5c00*/  MOV R16, 0x0 ;  /* 0x0000000000107802 */ /* 0x000fe20000000f00 */
[----:B------:R-:W-:Y:S02]  /*5c10*/  HFMA2 R12, -RZ, RZ, 0, 5.9604644775390625e-08 ;  /* 0x00000001ff0c7431 */ /* 0x000fe400000001ff */
[----:B------:R-:W-:Y:S01]  /*5c20*/  IMAD.MOV.U32 R8, RZ, RZ, 0x70 ;  /* 0x00000070ff087424 */ /* 0x000fe200078e00ff */
[----:B------:R2:W3:Y:S01]  /*5c30*/  LDC.64 R14, c[0x4][R16] ;  /* 0x01000000100e7b82 */ /* 0x0004e20000000a00 */
[----:B------:R-:W4:Y:S01]  /*5c40*/  LDCU.64 UR6, c[0x4][0x88] ;  /* 0x01001100ff0677ac */ /* 0x000f220008000a00 */
[----:B------:R-:W-:Y:S01]  /*5c50*/  IMAD.MOV.U32 R13, RZ, RZ, RZ ;  /* 0x000000ffff0d7224 */ /* 0x000fe200078e00ff */
[----:B------:R-:W2:Y:S01]  /*5c60*/  LDCU.64 UR4, c[0x4][0x8] ;  /* 0x01000100ff0477ac */ /* 0x000ea20008000a00 */
[----:B-1----:R-:W-:Y:S01]  /*5c70*/  MOV R5, UR9 ;  /* 0x0000000900057c02 */ /* 0x002fe20008000f00 */
[----:B------:R-:W-:Y:S01]  /*5c80*/  IMAD.U32 R4, RZ, RZ, UR8 ;  /* 0x00000008ff047e24 */ /* 0x000fe2000f8e00ff */
[----:B----4-:R-:W-:Y:S01]  /*5c90*/  MOV R7, UR7 ;  /* 0x0000000700077c02 */ /* 0x010fe20008000f00 */
[----:B------:R-:W-:Y:S01]  /*5ca0*/  IMAD.U32 R6, RZ, RZ, UR6 ;  /* 0x00000006ff067e24 */ /* 0x000fe2000f8e00ff */
[----:B--2---:R-:W-:Y:S01]  /*5cb0*/  MOV R11, UR5 ;  /* 0x00000005000b7c02 */ /* 0x004fe20008000f00 */
[----:B------:R-:W-:Y:S02]  /*5cc0*/  IMAD.U32 R10, RZ, RZ, UR4 ;  /* 0x00000004ff0a7e24 */ /* 0x000fe4000f8e00ff */
[----:B------:R-:W-:Y:S07]  /*5cd0*/  LEPC R20, `(.L_x_96) ;  /* 0x000000001014794e */ /* 0x000fee0000000000 */
[----:B---3-5:R-:W-:Y:S05]  /*5ce0*/  CALL.ABS.NOINC R14 ;  /* 0x000000000e007343 */ /* 0x028fea0003c00000 */
.L_x_96:
[----:B------:R-:W1:Y:S01]  /*5cf0*/  LDCU.64 UR8, c[0x4][0x80] ;  /* 0x01001000ff0877ac */ /* 0x000e620008000a00 */
[----:B------:R-:W2:Y:S01]  /*5d00*/  LDC.64 R16, c[0x4][R16] ;  /* 0x0100000010107b82 */ /* 0x000ea20000000a00 */
[----:B------:R-:W-:Y:S02]  /*5d10*/  HFMA2 R12, -RZ, RZ, 0, 5.9604644775390625e-08 ;  /* 0x00000001ff0c7431 */ /* 0x000fe400000001ff */
[----:B------:R-:W-:Y:S02]  /*5d20*/  IMAD.MOV.U32 R8, RZ, RZ, 0x70 ;  /* 0x00000070ff087424 */ /* 0x000fe400078e00ff */
[----:B------:R-:W-:Y:S01]  /*5d30*/  IMAD.MOV.U32 R13, RZ, RZ, RZ ;  /* 0x000000ffff0d7224 */ /* 0x000fe200078e00ff */
[----:B------:R-:W3:Y:S01]  /*5d40*/  LDCU.64 UR6, c[0x4][0x88] ;  /* 0x01001100ff0677ac */ /* 0x000ee20008000a00 */
[----:B------:R-:W4:Y:S01]  /*5d50*/  LDCU.64 UR4, c[0x4][0x8] ;  /* 0x01000100ff0477ac */ /* 0x000f220008000a00 */
[----:B-1----:R-:W-:Y:S02]  /*5d60*/  MOV R4, UR8 ;  /* 0x0000000800047c02 */ /* 0x002fe40008000f00 */
[----:B------:R-:W-:Y:S02]  /*5d70*/  MOV R5, UR9 ;  /* 0x0000000900057c02 */ /* 0x000fe40008000f00 */
[----:B---3--:R-:W-:Y:S01]  /*5d80*/  MOV R7, UR7 ;  /* 0x0000000700077c02 */ /* 0x008fe20008000f00 */
[----:B------:R-:W-:Y:S01]  /*5d90*/  IMAD.U32 R6, RZ, RZ, UR6 ;  /* 0x00000006ff067e24 */ /* 0x000fe2000f8e00ff */
[----:B----4-:R-:W-:Y:S01]  /*5da0*/  MOV R11, UR5 ;  /* 0x00000005000b7c02 */ /* 0x010fe20008000f00 */
[----:B------:R-:W-:Y:S02]  /*5db0*/  IMAD.U32 R10, RZ, RZ, UR4 ;  /* 0x00000004ff0a7e24 */ /* 0x000fe4000f8e00ff */
[----:B------:R-:W-:Y:S07]  /*5dc0*/  LEPC R20, `(.L_x_95) ;  /* 0x000000001014794e */ /* 0x000fee0000000000 */
[----:B--2---:R-:W-:Y:S05]  /*5dd0*/  CALL.ABS.NOINC R16 ;  /* 0x0000000010007343 */ /* 0x004fea0003c00000 */
.L_x_95:
[----:B------:R-:W-:Y:S02]  /*5de0*/  R2UR UR4, R236 ;  /* 0x00000000ec0472ca */ /* 0x000fe400000e0000 */
[----:B------:R-:W-:Y:S02]  /*5df0*/  ISETP.NE.U32.AND P3, PT, R232, RZ, PT ;  /* 0x000000ffe800720c */ /* 0x000fe40003f65070 */
[----:B------:R-:W-:Y:S02]  /*5e00*/  ISETP.NE.U32.AND P4, PT, R228, RZ, PT ;  /* 0x000000ffe400720c */ /* 0x000fe40003f85070 */
[----:B------:R-:W-:Y:S02]  /*5e10*/  ISETP.NE.AND.EX P3, PT, R233, RZ, PT, P3 ;  /* 0x000000ffe900720c */ /* 0x000fe40003f65330 */
[----:B------:R-:W-:Y:S02]  /*5e20*/  PLOP3.LUT P1, PT, PT, PT, PT, 0x8, 0x80 ;  /* 0x000000000080781c */ /* 0x000fe40003f2e170 */
[----:B------:R-:W-:Y:S03]  /*5e30*/  ISETP.NE.AND.EX P4, PT, R229, RZ, PT, P4 ;  /* 0x000000ffe500720c */ /* 0x000fe60003f85340 */
[----:B------:R-:W-:Y:S06]  /*5e40*/  UISETP.NE.AND UP1, UPT, UR4, URZ, UPT ;  /* 0x000000ff0400728c */ /* 0x000fec000bf25270 */
[----:B------:R-:W-:Y:S05]  /*5e50*/  PLOP3.LUT P0, PT, PT, PT, UP1, 0x80, 0x8 ;  /* 0x000000000008781c */ /* 0x000fea0003f0f018 */
[----:B------:R-:W1:Y:S08]  /*5e60*/  @UP1 LDCU.64 UR4, c[0x0][0x888] ;  /* 0x00011100ff0417ac */ /* 0x000e700008000a00 */
[----:B------:R-:W-:Y:S01]  /*5e70*/  @P0 PLOP3.LUT P1, PT, P3, PT, PT, 0x80, 0x8 ;  /* 0x000000000008081c */ /* 0x000fe20001f2f070 */
[----:B-1----:R-:W-:Y:S04]  /*5e80*/  @UP1 UISETP.NE.U32.AND UP0, UPT, UR4, URZ, UPT ;  /* 0x000000ff0400128c */ /* 0x002fe8000bf05070 */
[----:B------:R-:W-:Y:S04]  /*5e90*/  @UP1 UISETP.NE.AND.EX UP0, UPT, UR5, URZ, UPT, UP0 ;  /* 0x000000ff0500128c */ /* 0x000fe8000bf05300 */
[----:B------:R-:W-:Y:S01]  /*5ea0*/  @UP1 USEL UR4, URZ, 0xffffffff, UP0 ;  /* 0xffffffffff041887 */ /* 0x000fe20008000000 */
[----:B------:R-:W-:Y:S11]  /*5eb0*/  @!P3 BRA `(.L_x_97) ;  /* 0x000000000030b947 */ /* 0x000ff60003800000 */
[----:B------:R-:W-:Y:S01]  /*5ec0*/  ISETP.NE.U32.AND P2, PT, R230, RZ, PT ;  /* 0x000000ffe600720c */ /* 0x000fe20003f45070 */
[----:B------:R-:W1:Y:S01]  /*5ed0*/  LDCU.64 UR6, c[0x0][0x358] ;  /* 0x00006b00ff0677ac */ /* 0x000e620008000a00 */
[----:B------:R-:W-:Y:S02]  /*5ee0*/  IMAD.MOV.U32 R234, RZ, RZ, 0x1 ;  /* 0x00000001ffea7424 */ /* 0x000fe400078e00ff */
[----:B------:R-:W-:Y:S11]  /*5ef0*/  ISETP.NE.AND.EX P2, PT, R231, RZ, PT, P2 ;  /* 0x000000ffe700720c */ /* 0x000ff60003f45320 */
[----:B------:R-:W-:Y:S02]  /*5f00*/  @!UPT UIADD3 URZ, UPT, UPT, URZ, URZ, URZ ;  /* 0x000000fffffff290 */ /* 0x000fe4000fffe0ff */
[----:B------:R-:W2:Y:S01]  /*5f10*/  @P2 LDC.64 R4, c[0x0][0x888] ;  /* 0x00022200ff042b82 */ /* 0x000ea20000000a00 */
[----:B------:R-:W-:Y:S04]  /*5f20*/  @P2 IMAD R0, R232, UR36, RZ ;  /* 0x00000024e8002c24 */ /* 0x000fe8000f8e02ff */
[----:B--2---:R-:W-:Y:S04]  /*5f30*/  @P2 IMAD.WIDE R4, R0, 0x4, R4 ;  /* 0x0000000400042825 */ /* 0x004fe800078e0204 */
[----:B------:R-:W-:Y:S01]  /*5f40*/  HFMA2 R0, -RZ, RZ, 0, 5.9604644775390625e-08 ;  /* 0x00000001ff007431 */ /* 0x000fe200000001ff */
[----:B-1---5:R1:W5:Y:S04]  /*5f50*/  @P2 LDG.E R121, desc[UR6][R4.64] ;  /* 0x0000000604792981 */ /* 0x022368000c1e1900 */
[----:B------:R-:W-:Y:S01]  /*5f60*/  @!P2 PRMT R234, R0, 0x7610, R234 ;  /* 0x0000761000eaa816 */ /* 0x000fe200000000ea */
[----:B-1----:R-:W2:Y:S06]  /*5f70*/  @!P2 LDC R121, c[0x0][0x880] ;  /* 0x00022000ff79ab82 */ /* 0x002eac0000000800 */
.L_x_97:
[----:B------:R-:W-:Y:S05]  /*5f80*/  @!P4 BRA `(.L_x_98) ;  /* 0x000000000028c947 */ /* 0x000fea0003800000 */
[----:B------:R-:W1:Y:S01]  /*5f90*/  LDC.64 R4, c[0x0][0x8a8] ;  /* 0x00022a00ff047b82 */ /* 0x000e620000000a00 */
[----:B------:R-:W3:Y:S01]  /*5fa0*/  LDCU.64 UR6, c[0x0][0x358] ;  /* 0x00006b00ff0677ac */ /* 0x000ee20008000a00 */
[----:B-1----:R-:W-:Y:S04]  /*5fb0*/  ISETP.NE.U32.AND P2, PT, R4, RZ, PT ;  /* 0x000000ff0400720c */ /* 0x002fe80003f45070 */
[----:B------:R-:W-:Y:S11]  /*5fc0*/  ISETP.NE.AND.EX P2, PT, R5, RZ, PT, P2 ;  /* 0x000000ff0500720c */ /* 0x000ff60003f45320 */
[----:B------:R-:W-:Y:S02]  /*5fd0*/  @!UPT UIADD3 URZ, UPT, UPT, URZ, URZ, URZ ;  /* 0x000000fffffff290 */ /* 0x000fe4000fffe0ff */
[----:B------:R-:W1:Y:S01]  /*5fe0*/  @P2 LDC.64 R4, c[0x0][0x8a8] ;  /* 0x00022a00ff042b82 */ /* 0x000e620000000a00 */
[----:B------:R-:W-:Y:S04]  /*5ff0*/  @P2 IMAD R0, R228, UR36, RZ ;  /* 0x00000024e4002c24 */ /* 0x000fe8000f8e02ff */
[----:B-1----:R-:W-:Y:S05]  /*6000*/  @P2 IMAD.WIDE R4, R0, 0x4, R4 ;  /* 0x0000000400042825 */ /* 0x002fea00078e0204 */
[----:B---3-5:R1:W5:Y:S02]  /*6010*/  @P2 LDG.E R120, desc[UR6][R4.64] ;  /* 0x0000000604782981 */ /* 0x028364000c1e1900 */
[----:B-1----:R-:W3:Y:S02]  /*6020*/  @!P2 LDC R120, c[0x0][0x8a0] ;  /* 0x00022800ff78ab82 */ /* 0x002ee40000000800 */
.L_x_98:
[----:B--2--5:R-:W-:Y:S01]  /*6030*/  @P0 FSETP.NEU.AND P4, PT, R121, RZ, PT ;  /* 0x000000ff7900020b */ /* 0x024fe20003f8d000 */
[----:B------:R-:W-:Y:S01]  /*6040*/  IMAD.U32 R0, RZ, RZ, UR4 ;  /* 0x00000004ff007e24 */ /* 0x000fe2000f8e00ff */
[----:B------:R-:W-:Y:S01]  /*6050*/  @P0 LOP3.LUT P2, RZ, R234, 0xff, RZ, 0xc0, !PT ;  /* 0x000000ffeaff0812 */ /* 0x000fe2000784c0ff */
[----:B------:R-:W-:Y:S01]  /*6060*/  IMAD.U32 R4, RZ, RZ, UR53 ;  /* 0x00000035ff047e24 */ /* 0x000fe2000f8e00ff */
[----:B------:R-:W-:Y:S01]  /*6070*/  @P0 SEL R3, RZ, 0xffffffff, P4 ;  /* 0xffffffffff030807 */ /* 0x000fe20002000000 */
[----:B------:R-:W-:Y:S01]  /*6080*/  IMAD.U32 R5, RZ, RZ, UR52 ;  /* 0x00000034ff057e24 */ /* 0x000fe2000f8e00ff */
[----:B------:R-:W-:Y:S01]  /*6090*/  BSSY B1, `(.L_x_99) ;  /* 0x000007f000017945 */ /* 0x000fe20003800000 */
[----:B------:R-:W-:Y:S01]  /*60a0*/  IMAD.U32 R17, RZ, RZ, UR39 ;  /* 0x00000027ff117e24 */ /* 0x000fe2000f8e00ff */
[----:B------:R-:W-:Y:S02]  /*60b0*/  @P1 SEL R3, R0, R3, !P2 ;  /* 0x0000000300031207 */ /* 0x000fe40005000000 */
[----:B------:R-:W-:Y:S02]  /*60c0*/  CS2R R226, SRZ ;  /* 0x0000000000e27805 */ /* 0x000fe4000001ff00 */
[----:B------:R-:W-:Y:S01]  /*60d0*/  LOP3.LUT R4, R4, 0x1, RZ, 0x3c, !PT ;  /* 0x0000000104047812 */ /* 0x000fe200078e3cff */
[----:B------:R-:W-:Y:S01]  /*60e0*/  IMAD.SHL.U32 R17, R17, 0x8, RZ ;  /* 0x0000000811117824 */ /* 0x000fe200078e00ff */
[----:B------:R-:W-:Y:S02]  /*60f0*/  @P0 LOP3.LUT R3, R3, 0x1, RZ, 0xc0, !PT ;  /* 0x0000000103030812 */ /* 0x000fe400078ec0ff */
[----:B------:R-:W-:Y:S02]  /*6100*/  CS2R R224, SRZ ;  /* 0x0000000000e07805 */ /* 0x000fe4000001ff00 */
[----:B------:R-:W-:Y:S02]  /*6110*/  SHF.L.U32 R5, R5, 0x1f, RZ ;  /* 0x0000001f05057819 */ /* 0x000fe400000006ff */
[----:B------:R-:W-:Y:S02]  /*6120*/  CS2R R218, SRZ ;  /* 0x0000000000da7805 */ /* 0x000fe4000001ff00 */
[----:B------:R-:W-:Y:S01]  /*6130*/  ISETP.NE.U32.OR P6, PT, R3, 0x1, !P0 ;  /* 0x000000010300780c */ /* 0x000fe200047c5470 */
[----:B------:R-:W-:Y:S01]  /*6140*/  IMAD.U32 R3, RZ, RZ, UR45 ;  /* 0x0000002dff037e24 */ /* 0x000fe2000f8e00ff */
[----:B------:R-:W-:Y:S02]  /*6150*/  PLOP3.LUT P5, PT, PT, PT, PT, 0x8, 0x80 ;  /* 0x000000000080781c */ /* 0x000fe40003fae170 */
[----:B------:R-:W-:Y:S02]  /*6160*/  CS2R R216, SRZ ;  /* 0x0000000000d87805 */ /* 0x000fe4000001ff00 */
[----:B------:R-:W-:Y:S02]  /*6170*/  P2R R237, PR, RZ, 0x40 ;  /* 0x00000040ffed7803 */ /* 0x000fe40000000000 */
[----:B------:R-:W-:Y:S02]  /*6180*/  CS2R R210, SRZ ;  /* 0x0000000000d27805 */ /* 0x000fe4000001ff00 */
[----:B------:R-:W-:Y:S02]  /*6190*/  LEA R3, R3, UR44, 0x3 ;  /* 0x0000002c03037c11 */ /* 0x000fe4000f8e18ff */
[----:B------:R-:W-:Y:S02]  /*61a0*/  CS2R R208, SRZ ;  /* 0x0000000000d07805 */ /* 0x000fe4000001ff00 */
[----:B------:R-:W-:Y:S02]  /*61b0*/  CS2R R202, SRZ ;  /* 0x0000000000ca7805 */ /* 0x000fe4000001ff00 */
[----:B------:R-:W-:Y:S02]  /*61c0*/  CS2R R200, SRZ ;  /* 0x0000000000c87805 */ /* 0x000fe4000001ff00 */
[----:B------:R-:W-:Y:S02]  /*61d0*/  CS2R R194, SRZ ;  /* 0x0000000000c27805 */ /* 0x000fe4000001ff00 */
[----:B------:R-:W-:Y:S02]  /*61e0*/  CS2R R192, SRZ ;  /* 0x0000000000c07805 */ /* 0x000fe4000001ff00 */
[----:B------:R-:W-:Y:S02]  /*61f0*/  CS2R R186, SRZ ;  /* 0x0000000000ba7805 */ /* 0x000fe4000001ff00 */
[----:B------:R-:W-:Y:S02]  /*6200*/  @P6 SHF.L.U32 R0, R4, 0x1f, RZ ;  /* 0x0000001f04006819 */ /* 0x000fe400000006ff */
[----:B------:R-:W-:Y:S02]  /*6210*/  CS2R R184, SRZ ;  /* 0x0000000000b87805 */ /* 0x000fe4000001ff00 */
[----:B------:R-:W-:Y:S02]  /*6220*/  CS2R R178, SRZ ;  /* 0x0000000000b27805 */ /* 0x000fe4000001ff00 */
[----:B------:R-:W-:Y:S01]  /*6230*/  CS2R R176, SRZ ;  /* 0x0000000000b07805 */ /* 0x000fe2000001ff00 */
[----:B------:R1:W2:Y:S01]  /*6240*/  @P6 SYNCS.PHASECHK.TRANS64.TRYWAIT P0, [R3+URZ+0x120], R0 ;  /* 0x00012000030065a7 */ /* 0x0002a200080011ff */
[----:B------:R-:W-:Y:S02]  /*6250*/  CS2R R170, SRZ ;  /* 0x0000000000aa7805 */ /* 0x000fe4000001ff00 */
        /* <DEDUP_REMOVED lines=12> */
[----:B------:R-:W-:Y:S01]  /*6320*/  CS2R R128, SRZ ;  /* 0x0000000000807805 */ /* 0x000fe2000001ff00 */
[----:B------:R4:W3:Y:S01]  /*6330*/  SYNCS.PHASECHK.TRANS64.TRYWAIT P4, [R17+UR44+0x170], R5 ;  /* 0x00017005110075a7 */ /* 0x0008e2000808112c */
[----:B-1----:R-:W-:Y:S01]  /*6340*/  VIADD R0, R17, UR44 ;  /* 0x0000002c11007c36 */ /* 0x002fe20008000000 */
[----:B--2---:R-:W-:Y:S01]  /*6350*/  @P6 PLOP3.LUT P5, PT, P0, PT, PT, 0x8, 0x80 ;  /* 0x000000000080681c */ /* 0x004fe200007ae170 */
[----:B------:R-:W-:Y:S01]  /*6360*/  @!UPT UIADD3 URZ, UPT, UPT, URZ, URZ, URZ ;  /* 0x000000fffffff290 */ /* 0x000fe2000fffe0ff */
[----:B----4-:R-:W-:Y:S11]  /*6370*/  @!P6 BRA `(.L_x_100) ;  /* 0x000000040040e947 */ /* 0x010ff60003800000 */
[----:B------:R-:W-:Y:S01]  /*6380*/  ISETP.NE.U32.AND P0, PT, RZ, UR62, PT ;  /* 0x0000003eff007c0c */ /* 0x000fe2000bf05070 */
[----:B------:R-:W-:Y:S01]  /*6390*/  BSSY B0, `(.L_x_101) ;  /* 0x000001b000007945 */ /* 0x000fe20003800000 */
[----:B------:R-:W-:Y:S02]  /*63a0*/  FSETP.NEU.AND P2, PT, R121, RZ, PT ;  /* 0x000000ff7900720b */ /* 0x000fe40003f4d000 */
[----:B------:R-:W-:Y:S02]  /*63b0*/  ISETP.NE.AND.EX P0, PT, RZ, UR63, PT, P0 ;  /* 0x0000003fff007c0c */ /* 0x000fe4000bf05300 */
[----:B------:R-:W-:Y:S02]  /*63c0*/  LOP3.LUT P1, RZ, R234, 0xff, RZ, 0xc0, !PT ;  /* 0x000000ffeaff7812 */ /* 0x000fe4000782c0ff */
[----:B------:R-:W-:Y:S02]  /*63d0*/  SEL R6, RZ, 0xffffffff, P2 ;  /* 0xffffffffff067807 */ /* 0x000fe40001000000 */
[----:B------:R-:W-:Y:S04]  /*63e0*/  SEL R7, RZ, 0xffffffff, P0 ;  /* 0xffffffffff077807 */ /* 0x000fe80000000000 */
[----:B------:R-:W-:Y:S04]  /*63f0*/  @P3 SEL R6, R7, R6, !P1 ;  /* 0x0000000607063207 */ /* 0x000fe80004800000 */
[----:B------:R-:W-:Y:S04]  /*6400*/  LOP3.LUT R6, R6, 0x1, RZ, 0xc0, !PT ;  /* 0x0000000106067812 */ /* 0x000fe800078ec0ff */
[----:B------:R-:W-:Y:S11]  /*6410*/  ISETP.NE.U32.AND P0, PT, R6, 0x1, PT ;  /* 0x000000010600780c */ /* 0x000ff60003f05070 */
[----:B------:R-:W-:Y:S02]  /*6420*/  @!UPT UIADD3 URZ, UPT, UPT, URZ, URZ, URZ ;  /* 0x000000fffffff290 */ /* 0x000fe4000fffe0ff */
[----:B------:R-:W1:Y:S02]  /*6430*/  @P0 S2R R7, SR_TID.X ;  /* 0x0000000000070919 */ /* 0x000e640000002100 */
[----:B-1----:R-:W-:Y:S01]  /*6440*/  @P0 SHF.R.U32.HI R6, RZ, 0x1, R7 ;  /* 0x00000001ff060819 */ /* 0x002fe20000011607 */
[C---:B------:R-:W-:Y:S02]  /*6450*/  @P0 IMAD.SHL.U32 R10, R7.reuse, 0x10, RZ ;  /* 0x00000010070a0824 */ /* 0x040fe400078e00ff */
[C---:B------:R-:W-:Y:S02]  /*6460*/  @P0 IMAD.SHL.U32 R11, R7.reuse, 0x20, RZ ;  /* 0x00000020070b0824 */ /* 0x040fe400078e00ff */
[----:B------:R-:W-:Y:S01]  /*6470*/  @P0 IMAD.SHL.U32 R8, R7, 0x4, RZ ;  /* 0x0000000407080824 */ /* 0x000fe200078e00ff */
[----:B------:R-:W-:Y:S02]  /*6480*/  @P0 LOP3.LUT R10, R10, 0x600, RZ, 0xc0, !PT ;  /* 0x000006000a0a0812 */ /* 0x000fe400078ec0ff */
[----:B------:R-:W-:Y:S02]  /*6490*/  @P0 LOP3.LUT R9, R11, 0xc0, RZ, 0xc0, !PT ;  /* 0x000000c00b090812 */ /* 0x000fe400078ec0ff */
[--C-:B------:R-:W-:Y:S02]  /*64a0*/  @P0 LOP3.LUT R10, R10, 0x20, R11.reuse, 0xf8, !PT ;  /* 0x000000200a0a0812 */ /* 0x100fe400078ef80b */
[----:B------:R-:W-:Y:S02]  /*64b0*/  @P0 LOP3.LUT R8, R9, 0x18, R8, 0xf8, !PT ;  /* 0x0000001809080812 */ /* 0x000fe400078ef808 */
[----:B------:R-:W-:Y:S02]  /*64c0*/  @P0 LOP3.LUT R10, R10, 0x100, R11, 0xf8, !PT ;  /* 0x000001000a0a0812 */ /* 0x000fe400078ef80b */
[----:B------:R-:W-:Y:S01]  /*64d0*/  @P0 LOP3.LUT R6, R8, 0x8, R6, 0x78, !PT ;  /* 0x0000000808060812 */ /* 0x000fe200078e7806 */
[----:B------:R-:W-:Y:S03]  /*64e0*/  IMAD.U32 R8, RZ, RZ, UR45 ;  /* 0x0000002dff087e24 */ /* 0x000fe6000f8e00ff */
[----:B------:R-:W-:Y:S01]  /*64f0*/  @P0 LOP3.LUT R6, R10, R6, RZ, 0xfc, !PT ;  /* 0x000000060a060212 */ /* 0x000fe200078efcff */
[----:B------:R-:W-:Y:S06]  /*6500*/  @!P5 BRA `(.L_x_102) ;  /* 0x00000000000cd947 */ /* 0x000fec0003800000 */
[----:B------:R-:W-:Y:S04]  /*6510*/  SHF.L.U32 R4, R4, 0x1f, RZ ;  /* 0x0000001f04047819 */ /* 0x000fe800000006ff */
[----:B------:R-:W1:Y:S02]  /*6520*/  SYNCS.PHASECHK.TRANS64.TRYWAIT P1, [R3+URZ+0x120], R4 ;  /* 0x00012004030075a7 */ /* 0x000e6400080211ff */
[----:B-1----:R-:W-:Y:S05]  /*6530*/  @!P1 BRA `(.L_x_103) ;  /* 0x0000003c00689947 */ /* 0x002fea0003800000 */
.L_x_102:
[----:B------:R-:W-:Y:S05]  /*6540*/  BSYNC B0 ;  /* 0x0000000000007941 */ /* 0x000fea0003800000 */
.L_x_101:
[----:B------:R-:W-:Y:S01]  /*6550*/  @P0 LOP3.LUT P2, RZ, R7, 0x4, RZ, 0xc0, !PT ;  /* 0x0000000407ff0812 */ /* 0x000fe2000784c0ff */
[----:B------:R-:W-:Y:S01]  /*6560*/  @P0 IMAD R6, R8, 0x3800, R6 ;  /* 0x0000380008060824 */ /* 0x000fe200078e0206 */
[----:B------:R-:W-:Y:S02]  /*6570*/  PLOP3.LUT P1, PT, PT, PT, PT, 0x8, 0x80 ;  /* 0x000000000080781c */ /* 0x000fe40003f2e170 */
[----:B------:R-:W-:Y:S02]  /*6580*/  CS2R R130, SRZ ;  /* 0x0000000000827805 */ /* 0x000fe4000001ff00 */
[----:B------:R-:W-:Y:S02]  /*6590*/  @P0 PLOP3.LUT P1, PT, P2, PT, PT, 0x80, 0x8 ;  /* 0x000000000008081c */ /* 0x000fe4000172f070 */
[----:B------:R-:W-:Y:S02]  /*65a0*/  CS2R R128, SRZ ;  /* 0x0000000000807805 */ /* 0x000fe4000001ff00 */
[----:B------:R-:W-:Y:S02]  /*65b0*/  @P0 LEA R6, R6, UR44, 0x1 ;  /* 0x0000002c06060c11 */ /* 0x000fe4000f8e08ff */
        /* <DEDUP_REMOVED lines=24> */
[----:B------:R-:W-:Y:S01]  /*6740*/  IMAD.MOV.U32 R226, RZ, RZ, RZ ;  /* 0x000000ffffe27224 */ /* 0x000fe200078e00ff */
[----:B------:R-:W-:Y:S01]  /*6750*/  CS2R R224, SRZ ;  /* 0x0000000000e07805 */ /* 0x000fe2000001ff00 */
[----:B------:R-:W-:Y:S05]  /*6760*/  @P0 WARPSYNC.ALL ;  /* 0x0000000000000948 */ /* 0x000fea0003800000 */
[----:B------:R2:W4:Y:S01]  /*6770*/  @P0 LDSM.16.M88.4 R128, [R6+0x400] ;  /* 0x000400000680083b */ /* 0x0005220000000200 */
[C---:B-1----:R-:W-:Y:S02]  /*6780*/  @P0 VIADD R4, R6.reuse, 0x400 ;  /* 0x0000040006040836 */ /* 0x042fe40000000000 */
[----:B------:R-:W-:Y:S01]  /*6790*/  @P0 VIADD R3, R6, 0x420 ;  /* 0x0000042006030836 */ /* 0x000fe20000000000 */
[----:B------:R2:W1:Y:S01]  /*67a0*/  @P0 LDSM.16.M88.4 R136, [R6+0x1400] ;  /* 0x001400000688083b */ /* 0x0004620000000200 */
[----:B------:R-:W-:Y:S03]  /*67b0*/  @P1 VIADD R3, R4, 0xffffffe0 ;  /* 0xffffffe004031836 */ /* 0x000fe60000000000 */
[----:B------:R2:W1:Y:S04]  /*67c0*/  @P0 LDSM.16.M88.4 R152, [R6+0x2400] ;  /* 0x002400000698083b */ /* 0x0004680000000200 */
[----:B------:R2:W1:Y:S04]  /*67d0*/  @P0 LDSM.16.M88.4 R168, [R6+0x3400] ;  /* 0x0034000006a8083b */ /* 0x0004680000000200 */
[----:B------:R2:W1:Y:S04]  /*67e0*/  @P0 LDSM.16.M88.4 R184, [R6+0x4400] ;  /* 0x0044000006b8083b */ /* 0x0004680000000200 */
[----:B------:R2:W1:Y:S04]  /*67f0*/  @P0 LDSM.16.M88.4 R200, [R6+0x5400] ;  /* 0x0054000006c8083b */ /* 0x0004680000000200 */
[----:B------:R2:W1:Y:S04]  /*6800*/  @P0 LDSM.16.M88.4 R216, [R6+0x6400] ;  /* 0x0064000006d8083b */ /* 0x0004680000000200 */
[----:B------:R2:W1:Y:S04]  /*6810*/  @P0 LDSM.16.M88.4 R132, [R3] ;  /* 0x000000000384083b */ /* 0x0004680000000200 */
[----:B------:R2:W1:Y:S04]  /*6820*/  @P0 LDSM.16.M88.4 R144, [R3+0x1000] ;  /* 0x001000000390083b */ /* 0x0004680000000200 */
[----:B------:R2:W1:Y:S04]  /*6830*/  @P0 LDSM.16.M88.4 R160, [R3+0x2000] ;  /* 0x0020000003a0083b */ /* 0x0004680000000200 */
[----:B------:R2:W1:Y:S04]  /*6840*/  @P0 LDSM.16.M88.4 R176, [R3+0x3000] ;  /* 0x0030000003b0083b */ /* 0x0004680000000200 */
[----:B------:R2:W1:Y:S04]  /*6850*/  @P0 LDSM.16.M88.4 R192, [R3+0x4000] ;  /* 0x0040000003c0083b */ /* 0x0004680000000200 */
[----:B------:R2:W1:Y:S04]  /*6860*/  @P0 LDSM.16.M88.4 R208, [R3+0x5000] ;  /* 0x0050000003d0083b */ /* 0x0004680000000200 */
[----:B----4-:R2:W1:Y:S02]  /*6870*/  @P0 LDSM.16.M88.4 R224, [R3+0x6000] ;  /* 0x0060000003e0083b */ /* 0x0104640000000200 */
.L_x_100:
[----:B------:R-:W-:Y:S05]  /*6880*/  BSYNC B1 ;  /* 0x0000000000017941 */ /* 0x000fea0003800000 */
.L_x_99:
[----:B---3--:R-:W-:Y:S05]  /*6890*/  @P4 BRA `(.L_x_104) ;  /* 0x0000000000084947 */ /* 0x008fea0003800000 */
[----:B------:R-:W3:Y:S02]  /*68a0*/  SYNCS.PHASECHK.TRANS64.TRYWAIT P0, [R17+UR44+0x170], R5 ;  /* 0x00017005110075a7 */ /* 0x000ee4000800112c */
[----:B---3--:R-:W-:Y:S05]  /*68b0*/  @!P0 BRA `(.L_x_105) ;  /* 0x00000038009c8947 */ /* 0x008fea0003800000 */
.L_x_104:
[----:B------:R-:W-:Y:S04]  /*68c0*/  ULEA.HI UR4, UR39, UR39, URZ, 0x1 ;  /* 0x0000002727047291 */ /* 0x000fe8000f8f08ff */
[----:B------:R-:W-:Y:S02]  /*68d0*/  USHF.R.U32.HI UR5, URZ, 0x1, UR4 ;  /* 0x00000001ff057899 */ /* 0x000fe40008011604 */
[----:B------:R-:W-:Y:S04]  /*68e0*/  ULOP3.LUT UR4, UR4, 0xffe, URZ, 0xc0, !UPT ;  /* 0x00000ffe04047892 */ /* 0x000fe8000f8ec0ff */
[----:B------:R-:W-:Y:S01]  /*68f0*/  UIADD3 UR4, UPT, UPT, -UR4, UR39, URZ ;  /* 0x0000002704047290 */ /* 0x000fe2000fffe1ff */
[----:B--2---:R-:W-:Y:S04]  /*6900*/  IMAD.U32 R3, RZ, RZ, UR5 ;  /* 0x00000005ff037e24 */ /* 0x004fe8000f8e00ff */
[----:B------:R-:W-:Y:S01]  /*6910*/  IMAD R3, R3, 0xe0, R2 ;  /* 0x000000e003037824 */ /* 0x000fe200078e0202 */
[----:B---3--:R-:W-:Y:S05]  /*6920*/  MOV R0, UR4 ;  /* 0x0000000400007c02 */ /* 0x008fea0008000f00 */
[----:B------:R-:W-:Y:S05]  /*6930*/  IMAD R16, R0, 0x100000, R3 ;  /* 0x0010000000107824 */ /* 0x000fea00078e0203 */
[----:B------:R-:W-:Y:S04]  /*6940*/  SHF.R.U32.HI R0, RZ, 0x15, R16 ;  /* 0x00000015ff007819 */ /* 0x000fe80000011610 */
[----:B------:R-:W-:Y:S11]  /*6950*/  LOP3.LUT P0, RZ, R0, 0x3, R235, 0x48, !PT ;  /* 0x0000000300ff7812 */ /* 0x000ff600078048eb */
[----:B------:R-:W-:Y:S02]  /*6960*/  @!UPT UIADD3 URZ, UPT, UPT, URZ, URZ, URZ ;  /* 0x000000fffffff290 */ /* 0x000fe4000fffe0ff */
[----:B------:R-:W-:Y:S05]  /*6970*/  @!P0 BRA `(.L_x_106) ;  /* 0x0000000000408947 */ /* 0x000fea0003800000 */
[----:B------:R-:W2:Y:S01]  /*6980*/  LDCU.64 UR8, c[0x4][0x70] ;  /* 0x01000e00ff0877ac */ /* 0x000ea20008000a00 */
[----:B------:R-:W-:Y:S01]  /*6990*/  MOV R15, 0x0 ;  /* 0x00000000000f7802 */ /* 0x000fe20000000f00 */
[----:B------:R-:W-:Y:S02]  /*69a0*/  HFMA2 R12, -RZ, RZ, 0, 5.9604644775390625e-08 ;  /* 0x00000001ff0c7431 */ /* 0x000fe400000001ff */
[----:B------:R-:W-:Y:S02]  /*69b0*/  IMAD.MOV.U32 R8, RZ, RZ, 0x192 ;  /* 0x00000192ff087424 */ /* 0x000fe400078e00ff */
[----:B------:R-:W-:Y:S01]  /*69c0*/  IMAD.MOV.U32 R13, RZ, RZ, RZ ;  /* 0x000000ffff0d7224 */ /* 0x000fe200078e00ff */
[----:B------:R-:W3:Y:S01]  /*69d0*/  LDCU.64 UR6, c[0x4][0x78] ;  /* 0x01000f00ff0677ac */ /* 0x000ee20008000a00 */
[----:B------:R-:W4:Y:S01]  /*69e0*/  LDC.64 R14, c[0x4][R15] ;  /* 0x010000000f0e7b82 */ /* 0x000f220000000a00 */
[----:B------:R-:W5:Y:S01]  /*69f0*/  LDCU.64 UR4, c[0x4][0x10] ;  /* 0x01000200ff0477ac */ /* 0x000f620008000a00 */
[----:B--2---:R-:W-:Y:S01]  /*6a00*/  MOV R5, UR9 ;  /* 0x0000000900057c02 */ /* 0x004fe20008000f00 */
[----:B------:R-:W-:Y:S01]  /*6a10*/  IMAD.U32 R4, RZ, RZ, UR8 ;  /* 0x00000008ff047e24 */ /* 0x000fe2000f8e00ff */
[----:B---3--:R-:W-:Y:S01]  /*6a20*/  MOV R7, UR7 ;  /* 0x0000000700077c02 */ /* 0x008fe20008000f00 */
[----:B------:R-:W-:Y:S01]  /*6a30*/  IMAD.U32 R6, RZ, RZ, UR6 ;  /* 0x00000006ff067e24 */ /* 0x000fe2000f8e00ff */
[----:B-----5:R-:W-:Y:S01]  /*6a40*/  MOV R11, UR5 ;  /* 0x00000005000b7c02 */ /* 0x020fe20008000f00 */
[----:B------:R-:W-:Y:S02]  /*6a50*/  IMAD.U32 R10, RZ, RZ, UR4 ;  /* 0x00000004ff0a7e24 */ /* 0x000fe4000f8e00ff */
[----:B------:R-:W-:Y:S07]  /*6a60*/  LEPC R20, `(.L_x_106) ;  /* 0x000000001014794e */ /* 0x000fee0000000000 */
[----:B-1--4-:R-:W-:Y:S05]  /*6a70*/  CALL.ABS.NOINC R14 ;  /* 0x000000000e007343 */ /* 0x012fea0003c00000 */
.L_x_106:
[----:B------:R-:W-:Y:S05]  /*6a80*/  WARPSYNC.ALL ;  /* 0x0000000000007948 */ /* 0x000fea0003800000 */
[C---:B------:R-:W-:Y:S01]  /*6a90*/  R2UR UR4, R16.reuse ;  /* 0x00000000100472ca */ /* 0x040fe200000e0000 */
[----:B------:R-:W-:Y:S05]  /*6aa0*/  VIADD R0, R16, 0x20 ;  /* 0x0000002010007836 */ /* 0x000fea0000000000 */
[----:B------:R-:W-:Y:S04]  /*6ab0*/  SHF.R.U32.HI R0, RZ, 0x15, R0 ;  /* 0x00000015ff007819 */ /* 0x000fe80000011600 */
[----:B------:R-:W-:Y:S03]  /*6ac0*/  LOP3.LUT P0, RZ, R0, 0x3, R235, 0x48, !PT ;  /* 0x0000000300ff7812 */ /* 0x000fe600078048eb */
[----:B------:R-:W2:Y:S10]  /*6ad0*/  LDTM.16dp256bit.x4 R104, tmem[UR4] ;  /* 0x00000004006879ee */ /* 0x000eb40008120000 */
[----:B--2---:R-:W-:Y:S05]  /*6ae0*/  @!P0 BRA `(.L_x_107) ;  /* 0x0000000000408947 */ /* 0x004fea0003800000 */
        /* <DEDUP_REMOVED lines=16> */
.L_x_107:
[----:B------:R-:W-:Y:S05]  /*6bf0*/  WARPSYNC.ALL ;  /* 0x0000000000007948 */ /* 0x000fea0003800000 */
[C---:B------:R-:W-:Y:S01]  /*6c00*/  R2UR UR4, R16.reuse ;  /* 0x00000000100472ca */ /* 0x040fe200000e0000 */
[----:B------:R-:W-:Y:S05]  /*6c10*/  VIADD R0, R16, 0x40 ;  /* 0x0000004010007836 */ /* 0x000fea0000000000 */
[----:B------:R-:W-:Y:S04]  /*6c20*/  SHF.R.U32.HI R0, RZ, 0x15, R0 ;  /* 0x00000015ff007819 */ /* 0x000fe80000011600 */
[----:B------:R-:W-:Y:S03]  /*6c30*/  LOP3.LUT P0, RZ, R0, 0x3, R235, 0x48, !PT ;  /* 0x0000000300ff7812 */ /* 0x000fe600078048eb */
[----:B------:R-:W2:Y:S10]  /*6c40*/  LDTM.16dp256bit.x4 R88, tmem[UR4+0x20] ;  /* 0x00002004005879ee */ /* 0x000eb40008120000 */
        /* <DEDUP_REMOVED lines=17> */
.L_x_108:
        /* <DEDUP_REMOVED lines=23> */
.L_x_109:
        /* <DEDUP_REMOVED lines=23> */
.L_x_110:
        /* <DEDUP_REMOVED lines=23> */
.L_x_111:
        /* <DEDUP_REMOVED lines=23> */
.L_x_112:
[----:B------:R-:W2:Y:S01]  /*7320*/  S2R R238, SR_TID.X ;  /* 0x0000000000ee7919 */ /* 0x000ea20000002100 */
[----:B------:R-:W-:Y:S05]  /*7330*/  WARPSYNC.ALL ;  /* 0x0000000000007948 */ /* 0x000fea0003800000 */
[----:B--2---:R-:W-:Y:S02]  /*7340*/  LOP3.LUT P2, R0, R238, 0x60, RZ, 0xc0, !PT ;  /* 0x00000060ee007812 */ /* 0x004fe4000784c0ff */
[----:B------:R-:W-:Y:S01]  /*7350*/  R2UR UR4, R16 ;  /* 0x00000000100472ca */ /* 0x000fe200000e0000 */
[----:B------:R-:W2:Y:S01]  /*7360*/  S2UR UR14, SR_CgaCtaId ;  /* 0x00000000000e79c3 */ /* 0x000ea20000008800 */
[----:B------:R-:W-:Y:S01]  /*7370*/  R2UR UR5, R17 ;  /* 0x00000000110572ca */ /* 0x000fe200000e0000 */
[----:B------:R-:W-:Y:S01]  /*7380*/  FMUL R3, R120, R105 ;  /* 0x0000006978037220 */ /* 0x000fe20000400000 */
[----:B------:R-:W-:Y:S01]  /*7390*/  ISETP.NE.AND P1, PT, R0, RZ, PT ;  /* 0x000000ff0000720c */ /* 0x000fe20003f25270 */
[----:B------:R-:W-:Y:S01]  /*73a0*/  FMUL R0, R120, R104 ;  /* 0x0000006878007220 */ /* 0x000fe20000400000 */
[----:B------:R-:W-:Y:S01]  /*73b0*/  SHF.L.U32 R122, R128, 0x10, RZ ;  /* 0x00000010807a7819 */ /* 0x000fe200000006ff */
[----:B------:R-:W-:Y:S01]  /*73c0*/  FMUL R20, R120, R106 ;  /* 0x0000006a78147220 */ /* 0x000fe20000400000 */
[----:B------:R-:W-:Y:S01]  /*73d0*/  LOP3.LUT R123, R128, 0xffff0000, RZ, 0xc0, !PT ;  /* 0xffff0000807b7812 */ /* 0x000fe200078ec0ff */
[----:B------:R-:W-:Y:S01]  /*73e0*/  FMUL R21, R120, R107 ;  /* 0x0000006b78157220 */ /* 0x000fe20000400000 */
[----:B------:R-:W-:Y:S01]  /*73f0*/  SHF.L.U32 R124, R129, 0x10, RZ ;  /* 0x00000010817c7819 */ /* 0x000fe200000006ff */
[----:B------:R-:W-:Y:S01]  /*7400*/  FFMA R0, R121, R122, R0 ;  /* 0x0000007a79007223 */ /* 0x000fe20000000000 */
[----:B------:R-:W-:Y:S01]  /*7410*/  LOP3.LUT R125, R129, 0xffff0000, RZ, 0xc0, !PT ;  /* 0xffff0000817d7812 */ /* 0x000fe200078ec0ff */
[----:B------:R-:W3:Y:S01]  /*7420*/  LDTM.16dp256bit.x4 R4, tmem[UR4+0xc0] ;  /* 0x0000c004000479ee */ /* 0x000ee20008120000 */
[C---:B------:R-:W-:Y:S01]  /*7430*/  SHF.L.U32 R126, R130.reuse, 0x10, RZ ;  /* 0x00000010827e7819 */ /* 0x040fe200000006ff */
[----:B------:R-:W-:Y:S01]  /*7440*/  NOP ;  /* 0x0000000000007918 */ /* 0x000fe20000000000 */
[----:B------:R-:W-:Y:S01]  /*7450*/  LOP3.LUT R127, R130, 0xffff0000, RZ, 0xc0, !PT ;  /* 0xffff0000827f7812 */ /* 0x000fe200078ec0ff */
[----:B------:R-:W-:Y:S01]  /*7460*/  FFMA R3, R121, R123, R3 ;  /* 0x0000007b79037223 */ /* 0x000fe20000000003 */
[----:B------:R-:W-:Y:S01]  /*7470*/  SHF.L.U32 R128, R131, 0x10, RZ ;  /* 0x0000001083807819 */ /* 0x000fe200000006ff */
[----:B------:R-:W-:Y:S01]  /*7480*/  FFMA R20, R121, R124, R20 ;  /* 0x0000007c79147223 */ /* 0x000fe20000000014 */
[----:B------:R-:W-:Y:S01]  /*7490*/  LOP3.LUT R129, R131, 0xffff0000, RZ, 0xc0, !PT ;  /* 0xffff000083817812 */ /* 0x000fe200078ec0ff */
[----:B------:R-:W-:Y:S01]  /*74a0*/  FFMA R21, R121, R125, R21 ;  /* 0x0000007d79157223 */ /* 0x000fe20000000015 */
[C---:B-1----:R-:W-:Y:S01]  /*74b0*/  SHF.L.U32 R130, R135.reuse, 0x10, RZ ;  /* 0x0000001087827819 */ /* 0x042fe200000006ff */
[C---:B------:R-:W-:Y:S01]  /*74c0*/  FMUL R22, R120.reuse, R108 ;  /* 0x0000006c78167220 */ /* 0x040fe20000400000 */
[----:B------:R-:W-:Y:S01]  /*74d0*/  LOP3.LUT R131, R135, 0xffff0000, RZ, 0xc0, !PT ;  /* 0xffff000087837812 */ /* 0x000fe200078ec0ff */
[----:B------:R-:W-:Y:S01]  /*74e0*/  FMUL R23, R120, R109 ;  /* 0x0000006d78177220 */ /* 0x000fe20000400000 */
[----:B------:R-:W-:Y:S01]  /*74f0*/  LOP3.LUT R135, R137, 0xffff0000, RZ, 0xc0, !PT ;  /* 0xffff000089877812 */ /* 0x000fe200078ec0ff */
[C---:B------:R-:W-:Y:S01]  /*7500*/  FFMA R22, R121.reuse, R126, R22 ;  /* 0x0000007e79167223 */ /* 0x040fe20000000016 */
[C---:B------:R-:W-:Y:S01]  /*7510*/  SHF.L.U32 R140, R144.reuse, 0x10, RZ ;  /* 0x00000010908c7819 */ /* 0x040fe200000006ff */
[----:B------:R-:W-:Y:S01]  /*7520*/  FFMA R23, R121, R127, R23 ;  /* 0x0000007f79177223 */ /* 0x000fe20000000017 */
[----:B------:R-:W-:Y:S01]  /*7530*/  LOP3.LUT R141, R144, 0xffff0000, RZ, 0xc0, !PT ;  /* 0xffff0000908d7812 */ /* 0x000fe200078ec0ff */
[C---:B------:R-:W-:Y:S01]  /*7540*/  FMUL R104, R120.reuse, R110 ;  /* 0x0000006e78687220 */ /* 0x040fe20000400000 */
[----:B------:R-:W-:Y:S01]  /*7550*/  SHF.L.U32 R142, R145, 0x10, RZ ;  /* 0x00000010918e7819 */ /* 0x000fe200000006ff */
[----:B------:R-:W-:Y:S01]  /*7560*/  FMUL R108, R120, R114 ;  /* 0x00000072786c7220 */ /* 0x000fe20000400000 */
[----:B------:R-:W-:Y:S01]  /*7570*/  SHF.L.U32 R114, R132, 0x10, RZ ;  /* 0x0000001084727819 */ /* 0x000fe200000006ff */
[----:B------:R-:W-:Y:S01]  /*7580*/  FFMA R104, R121, R128, R104 ;  /* 0x0000008079687223 */ /* 0x000fe20000000068 */
[----:B------:R-:W-:Y:S01]  /*7590*/  LOP3.LUT R143, R145, 0xffff0000, RZ, 0xc0, !PT ;  /* 0xffff0000918f7812 */ /* 0x000fe200078ec0ff */
[----:B------:R-:W-:Y:S01]  /*75a0*/  FMUL R105, R120, R111 ;  /* 0x0000006f78697220 */ /* 0x000fe20000400000 */
[----:B------:R-:W-:Y:S01]  /*75b0*/  SHF.L.U32 R144, R146, 0x10, RZ ;  /* 0x0000001092907819 */ /* 0x000fe200000006ff */
[----:B------:R-:W-:Y:S01]  /*75c0*/  FMUL R109, R120, R115 ;  /* 0x00000073786d7220 */ /* 0x000fe20000400000 */
[----:B------:R-:W-:Y:S01]  /*75d0*/  LOP3.LUT R115, R132, 0xffff0000, RZ, 0xc0, !PT ;  /* 0xffff000084737812 */ /* 0x000fe200078ec0ff */
[----:B------:R-:W-:Y:S01]  /*75e0*/  FFMA R105, R121, R129, R105 ;  /* 0x0000008179697223 */ /* 0x000fe20000000069 */
[----:B------:R-:W-:Y:S01]  /*75f0*/  SHF.L.U32 R132, R136, 0x10, RZ ;  /* 0x0000001088847819 */ /* 0x000fe200000006ff */
[----:B------:R-:W-:Y:S01]  /*7600*/  FMUL R106, R120, R112 ;  /* 0x00000070786a7220 */ /* 0x000fe20000400000 */
[----:B------:R-:W-:Y:S01]  /*7610*/  LOP3.LUT R145, R146, 0xffff0000, RZ, 0xc0, !PT ;  /* 0xffff000092917812 */ /* 0x000fe200078ec0ff */
[C---:B------:R-:W-:Y:S01]  /*7620*/  FMUL R110, R120.reuse, R116 ;  /* 0x00000074786e7220 */ /* 0x040fe20000400000 */
[----:B------:R-:W-:Y:S01]  /*7630*/  SHF.L.U32 R116, R133, 0x10, RZ ;  /* 0x0000001085747819 */ /* 0x000fe200000006ff */
[----:B------:R-:W-:Y:S01]  /*7640*/  FFMA R106, R121, R114, R106 ;  /* 0x00000072796a7223 */ /* 0x000fe2000000006a */
[C---:B------:R-:W-:Y:S01]  /*7650*/  SHF.L.U32 R146, R147.reuse, 0x10, RZ ;  /* 0x0000001093927819 */ /* 0x040fe200000006ff */
[C---:B------:R-:W-:Y:S01]  /*7660*/  FMUL R107, R120.reuse, R113 ;  /* 0x00000071786b7220 */ /* 0x040fe20000400000 */
[----:B------:R-:W-:Y:S01]  /*7670*/  LOP3.LUT R147, R147, 0xffff0000, RZ, 0xc0, !PT ;  /* 0xffff000093937812 */ /* 0x000fe200078ec0ff */
[----:B------:R-:W-:Y:S01]  /*7680*/  FMUL R111, R120, R117 ;  /* 0x00000075786f7220 */ /* 0x000fe20000400000 */
[----:B------:R-:W-:Y:S01]  /*7690*/  LOP3.LUT R117, R133, 0xffff0000, RZ, 0xc0, !PT ;  /* 0xffff000085757812 */ /* 0x000fe200078ec0ff */
[C---:B------:R-:W-:Y:S01]  /*76a0*/  FFMA R107, R121.reuse, R115, R107 ;  /* 0x00000073796b7223 */ /* 0x040fe2000000006b */
[----:B------:R-:W-:Y:S01]  /*76b0*/  LOP3.LUT R133, R136, 0xffff0000, RZ, 0xc0, !PT ;  /* 0xffff000088857812 */ /* 0x000fe200078ec0ff */
[C---:B------:R-:W-:Y:S01]  /*76c0*/  FFMA R108, R121.reuse, R116, R108 ;  /* 0x00000074796c7223 */ /* 0x040fe2000000006c */
[----:B------:R-:W-:Y:S01]  /*76d0*/  SHF.L.U32 R136, R138, 0x10, RZ ;  /* 0x000000108a887819 */ /* 0x000fe200000006ff */
[----:B------:R-:W-:Y:S01]  /*76e0*/  FFMA R109, R121, R117, R109 ;  /* 0x00000075796d7223 */ /* 0x000fe2000000006d */
[----:B------:R-:W-:Y:S01]  /*76f0*/  SHF.L.U32 R148, R152, 0x10, RZ ;  /* 0x0000001098947819 */ /* 0x000fe200000006ff */
[----:B------:R-:W-:Y:S01]  /*7700*/  FMUL R112, R120, R118 ;  /* 0x0000007678707220 */ /* 0x000fe20000400000 */
[----:B------:R-:W-:Y:S01]  /*7710*/  SHF.L.U32 R118, R134, 0x10, RZ ;  /* 0x0000001086767819 */ /* 0x000fe200000006ff */
[----:B------:R-:W-:Y:S01]  /*7720*/  FMUL R113, R120, R119 ;  /* 0x0000007778717220 */ /* 0x000fe20000400000 */
[----:B------:R-:W-:Y:S01]  /*7730*/  LOP3.LUT R119, R134, 0xffff0000, RZ, 0xc0, !PT ;  /* 0xffff000086777812 */ /* 0x000fe200078ec0ff */
[----:B------:R-:W-:Y:S01]  /*7740*/  FMUL R88, R120, R88 ;  /* 0x0000005878587220 */ /* 0x000fe20000400000 */
[----:B------:R-:W-:Y:S01]  /*7750*/  SHF.L.U32 R134, R137, 0x10, RZ ;  /* 0x0000001089867819 */ /* 0x000fe200000006ff */
[C---:B------:R-:W-:Y:S01]  /*7760*/  FFMA R110, R121.reuse, R118, R110 ;  /* 0x00000076796e7223 */ /* 0x040fe2000000006e */
[----:B------:R-:W-:Y:S01]  /*7770*/  LOP3.LUT R137, R138, 0xffff0000, RZ, 0xc0, !PT ;  /* 0xffff00008a897812 */ /* 0x000fe200078ec0ff */
[----:B------:R-:W-:Y:S01]  /*7780*/  FFMA R111, R121, R119, R111 ;  /* 0x00000077796f7223 */ /* 0x000fe2000000006f */
[----:B------:R-:W-:Y:S01]  /*7790*/  SHF.L.U32 R138, R139, 0x10, RZ ;  /* 0x000000108b8a7819 */ /* 0x000fe200000006ff */
[----:B------:R-:W-:Y:S01]  /*77a0*/  FFMA R112, R121, R130, R112 ;  /* 0x0000008279707223 */ /* 0x000fe20000000070 */
[----:B------:R-:W-:Y:S01]  /*77b0*/  LOP3.LUT R139, R139, 0xffff0000, RZ, 0xc0, !PT ;  /* 0xffff00008b8b7812 */ /* 0x000fe200078ec0ff */
[C---:B------:R-:W-:Y:S01]  /*77c0*/  FFMA R113, R121.reuse, R131, R113 ;  /* 0x0000008379717223 */ /* 0x040fe20000000071 */
[----:B------:R-:W-:Y:S01]  /*77d0*/  LOP3.LUT R149, R152, 0xffff0000, RZ, 0xc0, !PT ;  /* 0xffff000098957812 */ /* 0x000fe200078ec0ff */
[----:B------:R-:W-:Y:S01]  /*77e0*/  FFMA R88, R121, R132, R88 ;  /* 0x0000008479587223 */ /* 0x000fe20000000058 */
[C---:B------:R-:W-:Y:S01]  /*77f0*/  SHF.L.U32 R150, R153.reuse, 0x10, RZ ;  /* 0x0000001099967819 */ /* 0x040fe200000006ff */
[C---:B------:R-:W-:Y:S01]  /*7800*/  FMUL R89, R120.reuse, R89 ;  /* 0x0000005978597220 */ /* 0x040fe20000400000 */
[----:B------:R-:W-:Y:S01]  /*7810*/  LOP3.LUT R151, R153, 0xffff0000, RZ, 0xc0, !PT ;  /* 0xffff000099977812 */ /* 0x000fe200078ec0ff */
[----:B------:R-:W-:Y:S01]  /*7820*/  FMUL R90, R120, R90 ;  /* 0x0000005a785a7220 */ /* 0x000fe20000400000 */
[C---:B------:R-:W-:Y:S01]  /*7830*/  SHF.L.U32 R152, R154.reuse, 0x10, RZ ;  /* 0x000000109a987819 */ /* 0x040fe200000006ff */
[C---:B------:R-:W-:Y:S01]  /*7840*/  FFMA R89, R121.reuse, R133, R89 ;  /* 0x0000008579597223 */ /* 0x040fe20000000059 */
[----:B------:R-:W-:Y:S01]  /*7850*/  LOP3.LUT R153, R154, 0xffff0000, RZ, 0xc0, !PT ;  /* 0xffff00009a997812 */ /* 0x000fe200078ec0ff */
[----:B------:R-:W-:Y:S01]  /*7860*/  FFMA R90, R121, R134, R90 ;  /* 0x00000086795a7223 */ /* 0x000fe2000000005a */
[----:B------:R-:W-:Y:S01]  /*7870*/  SHF.L.U32 R154, R155, 0x10, RZ ;  /* 0x000000109b9a7819 */ /* 0x000fe200000006ff */
[----:B------:R-:W-:Y:S01]  /*7880*/  FMUL R91, R120, R91 ;  /* 0x0000005b785b7220 */ /* 0x000fe20000400000 */
[----:B------:R-:W-:Y:S01]  /*7890*/  SHF.L.U32 R239, R238, 0x5, RZ ;  /* 0x00000005eeef7819 */ /* 0x000fe200000006ff */
[----:B------:R-:W-:Y:S01]  /*78a0*/  FMUL R92, R120, R92 ;  /* 0x0000005c785c7220 */ /* 0x000fe20000400000 */
[----:B------:R-:W-:Y:S01]  /*78b0*/  SHF.L.U32 R242, R238, 0x4, RZ ;  /* 0x00000004eef27819 */ /* 0x000fe200000006ff */
[----:B------:R-:W-:Y:S01]  /*78c0*/  FFMA R91, R121, R135, R91 ;  /* 0x00000087795b7223 */ /* 0x000fe2000000005b */
[----:B------:R-:W-:Y:S01]  /*78d0*/  LOP3.LUT R155, R155, 0xffff0000, RZ, 0xc0, !PT ;  /* 0xffff00009b9b7812 */ /* 0x000fe200078ec0ff */
[----:B------:R-:W-:Y:S01]  /*78e0*/  FFMA R92, R121, R136, R92 ;  /* 0x00000088795c7223 */ /* 0x000fe2000000005c */
[----:B------:R-:W-:Y:S01]  /*78f0*/  SHF.L.U32 R156, R160, 0x10, RZ ;  /* 0x00000010a09c7819 */ /* 0x000fe200000006ff */
[----:B------:R-:W-:Y:S01]  /*7900*/  FMUL R93, R120, R93 ;  /* 0x0000005d785d7220 */ /* 0x000fe20000400000 */
[----:B------:R-:W-:Y:S01]  /*7910*/  LOP3.LUT R157, R160, 0xffff0000, RZ, 0xc0, !PT ;  /* 0xffff0000a09d7812 */ /* 0x000fe200078ec0ff */
[----:B------:R-:W-:Y:S01]  /*7920*/  FMUL R94, R120, R94 ;  /* 0x0000005e785e7220 */ /* 0x000fe20000400000 */
[----:B------:R-:W-:Y:S01]  /*7930*/  SHF.L.U32 R158, R161, 0x10, RZ ;  /* 0x00000010a19e7819 */ /* 0x000fe200000006ff */
[C---:B------:R-:W-:Y:S01]  /*7940*/  FFMA R93, R121.reuse, R137, R93 ;  /* 0x00000089795d7223 */ /* 0x040fe2000000005d */
[----:B------:R-:W-:Y:S01]  /*7950*/  SHF.L.U32 R240, R238, 0x2, RZ ;  /* 0x00000002eef07819 */ /* 0x000fe200000006ff */
[----:B------:R-:W-:Y:S01]  /*7960*/  FFMA R94, R121, R138, R94 ;  /* 0x0000008a795e7223 */ /* 0x000fe2000000005e */
[----:B------:R-:W-:Y:S01]  /*7970*/  LOP3.LUT R241, R239, 0xc0, RZ, 0xc0, !PT ;  /* 0x000000c0eff17812 */ /* 0x000fe200078ec0ff */
[----:B------:R-:W-:Y:S01]  /*7980*/  FMUL R95, R120, R95 ;  /* 0x0000005f785f7220 */ /* 0x000fe20000400000 */
[----:B------:R-:W-:Y:S01]  /*7990*/  LOP3.LUT R242, R242, 0x600, RZ, 0xc0, !PT ;  /* 0x00000600f2f27812 */ /* 0x000fe200078ec0ff */
[----:B------:R-:W-:Y:S01]  /*79a0*/  FMUL R96, R120, R96 ;  /* 0x0000006078607220 */ /* 0x000fe20000400000 */
[----:B------:R-:W-:Y:S01]  /*79b0*/  LOP3.LUT R159, R161, 0xffff0000, RZ, 0xc0, !PT ;  /* 0xffff0000a19f7812 */ /* 0x000fe200078ec0ff */
[C---:B------:R-:W-:Y:S01]  /*79c0*/  FFMA R95, R121.reuse, R139, R95 ;  /* 0x0000008b795f7223 */ /* 0x040fe2000000005f */
[C---:B------:R-:W-:Y:S01]  /*79d0*/  SHF.L.U32 R160, R162.reuse, 0x10, RZ ;  /* 0x00000010a2a07819 */ /* 0x040fe200000006ff */
[----:B------:R-:W-:Y:S01]  /*79e0*/  FFMA R96, R121, R140, R96 ;  /* 0x0000008c79607223 */ /* 0x000fe20000000060 */
[----:B------:R-:W-:Y:S01]  /*79f0*/  LOP3.LUT R161, R162, 0xffff0000, RZ, 0xc0, !PT ;  /* 0xffff0000a2a17812 */ /* 0x000fe200078ec0ff */
[----:B------:R-:W-:Y:S01]  /*7a00*/  FMUL R97, R120, R97 ;  /* 0x0000006178617220 */ /* 0x000fe20000400000 */
[----:B------:R-:W-:Y:S01]  /*7a10*/  LOP3.LUT P0, RZ, R238, 0x4, RZ, 0xc0, !PT ;  /* 0x00000004eeff7812 */ /* 0x000fe2000780c0ff */
[----:B------:R-:W-:Y:S01]  /*7a20*/  FMUL R98, R120, R98 ;  /* 0x0000006278627220 */ /* 0x000fe20000400000 */
[----:B------:R-:W-:Y:S01]  /*7a30*/  SHF.L.U32 R162, R163, 0x10, RZ ;  /* 0x00000010a3a27819 */ /* 0x000fe200000006ff */
[----:B------:R-:W-:Y:S01]  /*7a40*/  FFMA R97, R121, R141, R97 ;  /* 0x0000008d79617223 */ /* 0x000fe20000000061 */
[----:B------:R-:W-:Y:S01]  /*7a50*/  LOP3.LUT R122, R241, 0x18, R240, 0xf8, !PT ;  /* 0x00000018f17a7812 */ /* 0x000fe200078ef8f0 */
[----:B------:R-:W-:Y:S01]  /*7a60*/  FFMA R98, R121, R142, R98 ;  /* 0x0000008e79627223 */ /* 0x000fe20000000062 */
[----:B------:R-:W-:Y:S01]  /*7a70*/  LOP3.LUT R242, R242, 0x20, R239, 0xf8, !PT ;  /* 0x00000020f2f27812 */ /* 0x000fe200078ef8ef */
[C---:B------:R-:W-:Y:S01]  /*7a80*/  FMUL R99, R120.reuse, R99 ;  /* 0x0000006378637220 */ /* 0x040fe20000400000 */
[----:B------:R-:W-:Y:S01]  /*7a90*/  SHF.R.U32.HI R238, RZ, 0x1, R238 ;  /* 0x00000001ffee7819 */ /* 0x000fe200000116ee */
        /* <DEDUP_REMOVED lines=9> */
[----:B------:R-:W-:Y:S01]  /*7b30*/  LOP3.LUT R123, R242, 0x100, R239, 0xf8, !PT ;  /* 0x00000100f27b7812 */ /* 0x000fe200078ef8ef */
[C---:B------:R-:W-:Y:S01]  /*7b40*/  FFMA R101, R121.reuse, R145, R101 ;  /* 0x0000009179657223 */ /* 0x040fe20000000065 */
[----:B------:R-:W-:Y:S01]  /*7b50*/  LOP3.LUT R122, R122, 0x8, R238, 0x78, !PT ;  /* 0x000000087a7a7812 */ /* 0x000fe200078e78ee */
        /* <DEDUP_REMOVED lines=8> */
[----:B------:R-:W-:Y:S01]  /*7be0*/  FFMA R72, R121, R148, R72 ;  /* 0x0000009479487223 */ /* 0x000fe20000000048 */
[----:B------:R-:W-:Y:S01]  /*7bf0*/  LOP3.LUT R123, R123, R122, RZ, 0xfc, !PT ;  /* 0x0000007a7b7b7212 */ /* 0x000fe200078efcff */
[C---:B------:R-:W-:Y:S01]  /*7c00*/  FMUL R73, R120.reuse, R73 ;  /* 0x0000004978497220 */ /* 0x040fe20000400000 */
[----:B------:R-:W-:Y:S01]  /*7c10*/  LOP3.LUT R171, R171, 0xffff0000, RZ, 0xc0, !PT ;  /* 0xffff0000abab7812 */ /* 0x000fe200078ec0ff */
[----:B------:R-:W-:Y:S01]  /*7c20*/  FMUL R74, R120, R74 ;  /* 0x0000004a784a7220 */ /* 0x000fe20000400000 */
[----:B------:R-:W-:Y:S01]  /*7c30*/  MOV R122, UR45 ;  /* 0x0000002d007a7c02 */ /* 0x000fe20008000f00 */
[C---:B------:R-:W-:Y:S01]  /*7c40*/  FFMA R73, R121.reuse, R149, R73 ;  /* 0x0000009579497223 */ /* 0x040fe20000000049 */
[C---:B------:R-:W-:Y:S01]  /*7c50*/  SHF.L.U32 R172, R176.reuse, 0x10, RZ ;  /* 0x00000010b0ac7819 */ /* 0x040fe200000006ff */
[----:B------:R-:W-:Y:S01]  /*7c60*/  FFMA R74, R121, R150, R74 ;  /* 0x00000096794a7223 */ /* 0x000fe2000000004a */
[----:B------:R-:W-:Y:S01]  /*7c70*/  LOP3.LUT R173, R176, 0xffff0000, RZ, 0xc0, !PT ;  /* 0xffff0000b0ad7812 */ /* 0x000fe200078ec0ff */
[----:B------:R-:W-:Y:S01]  /*7c80*/  IMAD R123, R122, 0x3800, R123 ;  /* 0x000038007a7b7824 */ /* 0x000fe200078e027b */
        /* <DEDUP_REMOVED lines=13> */
[----:B------:R-:W-:Y:S01]  /*7d60*/  FFMA R77, R121, R153, R77 ;  /* 0x00000099794d7223 */ /* 0x000fe2000000004d */
[----:B------:R-:W-:Y:S01]  /*7d70*/  F2FP.BF16.F32.PACK_AB R124, R3, R0 ;  /* 0x00000000037c723e */ /* 0x000fe200000010ff */
[----:B------:R-:W-:Y:S01]  /*7d80*/  FFMA R78, R121, R154, R78 ;  /* 0x0000009a794e7223 */ /* 0x000fe2000000004e */
[----:B------:R-:W-:Y:S01]  /*7d90*/  LOP3.LUT R181, R184, 0xffff0000, RZ, 0xc0, !PT ;  /* 0xffff0000b8b57812 */ /* 0x000fe200078ec0ff */
[C---:B------:R-:W-:Y:S01]  /*7da0*/  FMUL R79, R120.reuse, R79 ;  /* 0x0000004f784f7220 */ /* 0x040fe20000400000 */
[C---:B------:R-:W-:Y:S01]  /*7db0*/  SHF.L.U32 R182, R185.reuse, 0x10, RZ ;  /* 0x00000010b9b67819 */ /* 0x040fe200000006ff */
[----:B------:R-:W-:Y:S01]  /*7dc0*/  FMUL R80, R120, R80 ;  /* 0x0000005078507220 */ /* 0x000fe20000400000 */
[----:B------:R-:W-:Y:S01]  /*7dd0*/  LOP3.LUT R183, R185, 0xffff0000, RZ, 0xc0, !PT ;  /* 0xffff0000b9b77812 */ /* 0x000fe200078ec0ff */
[C---:B------:R-:W-:Y:S01]  /*7de0*/  FFMA R79, R121.reuse, R155, R79 ;  /* 0x0000009b794f7223 */ /* 0x040fe2000000004f */
[C---:B------:R-:W-:Y:S01]  /*7df0*/  SHF.L.U32 R184, R186.reuse, 0x10, RZ ;  /* 0x00000010bab87819 */ /* 0x040fe200000006ff */
[----:B------:R-:W-:Y:S01]  /*7e00*/  FFMA R80, R121, R156, R80 ;  /* 0x0000009c79507223 */ /* 0x000fe20000000050 */
[----:B------:R-:W-:Y:S01]  /*7e10*/  LOP3.LUT R185, R186, 0xffff0000, RZ, 0xc0, !PT ;  /* 0xffff0000bab97812 */ /* 0x000fe200078ec0ff */
[C---:B------:R-:W-:Y:S01]  /*7e20*/  FMUL R81, R120.reuse, R81 ;  /* 0x0000005178517220 */ /* 0x040fe20000400000 */
[----:B------:R-:W-:Y:S01]  /*7e30*/  F2FP.BF16.F32.PACK_AB R125, R21, R20 ;  /* 0x00000014157d723e */ /* 0x000fe200000010ff */
[C---:B------:R-:W-:Y:S01]  /*7e40*/  FMUL R82, R120.reuse, R82 ;  /* 0x0000005278527220 */ /* 0x040fe20000400000 */
[----:B------:R-:W-:Y:S01]  /*7e50*/  F2FP.BF16.F32.PACK_AB R126, R23, R22 ;  /* 0x00000016177e723e */ /* 0x000fe200000010ff */
[----:B------:R-:W-:Y:S01]  /*7e60*/  FFMA R81, R121, R157, R81 ;  /* 0x0000009d79517223 */ /* 0x000fe20000000051 */
[----:B------:R-:W-:Y:S01]  /*7e70*/  F2FP.BF16.F32.PACK_AB R127, R105, R104 ;  /* 0x00000068697f723e */ /* 0x000fe200000010ff */
        /* <DEDUP_REMOVED lines=9> */
[----:B------:R-:W-:Y:S01]  /*7f10*/  F2FP.BF16.F32.PACK_AB R20, R107, R106 ;  /* 0x0000006a6b14723e */ /* 0x000fe200000010ff */
        /* <DEDUP_REMOVED lines=11> */
[----:B------:R-:W-:Y:S01]  /*7fd0*/  F2FP.BF16.F32.PACK_AB R88, R89, R88 ;  /* 0x000000585958723e */ /* 0x000fe200000010ff */
[C---:B------:R-:W-:Y:S01]  /*7fe0*/  FFMA R87, R121.reuse, R163, R87 ;  /* 0x000000a379577223 */ /* 0x040fe20000000057 */
[----:B------:R-:W-:Y:S01]  /*7ff0*/  SHF.L.U32 R192, R194, 0x10, RZ ;  /* 0x00000010c2c07819 */ /* 0x000fe200000006ff */
[----:B------:R-:W-:Y:S01]  /*8000*/  FFMA R56, R121, R164, R56 ;  /* 0x000000a479387223 */ /* 0x000fe20000000038 */
[----:B------:R-:W-:Y:S01]  /*8010*/  F2FP.BF16.F32.PACK_AB R89, R91, R90 ;  /* 0x0000005a5b59723e */ /* 0x000fe200000010ff */
[----:B------:R-:W-:Y:S01]  /*8020*/  FMUL R57, R120, R57 ;  /* 0x0000003978397220 */ /* 0x000fe20000400000 */
[----:B------:R-:W-:Y:S01]  /*8030*/  LOP3.LUT R193, R194, 0xffff0000, RZ, 0xc0, !PT ;  /* 0xffff0000c2c17812 */ /* 0x000fe200078ec0ff */
        /* <DEDUP_REMOVED lines=27> */
[C---:B------:R-:W-:Y:S01]  /*81f0*/  SHF.L.U32 R200, R202.reuse, 0x10, RZ ;  /* 0x00000010cac87819 */ /* 0x040fe200000006ff */
[----:B------:R-:W-:Y:S01]  /*8200*/  FFMA R64, R121, R172, R64 ;  /* 0x000000ac79407223 */ /* 0x000fe20000000040 */
[----:B------:R-:W-:Y:S01]  /*8210*/  F2FP.BF16.F32.PACK_AB R73, R75, R74 ;  /* 0x0000004a4b49723e */ /* 0x000fe200000010ff */
[----:B------:R-:W-:Y:S01]  /*8220*/  UMOV UR7, 0x400 ;  /* 0x0000040000077882 */ /* 0x000fe20000000000 */
[----:B------:R-:W-:Y:S01]  /*8230*/  LOP3.LUT R201, R202, 0xffff0000, RZ, 0xc0, !PT ;  /* 0xffff0000cac97812 */ /* 0x000fe200078ec0ff */
[----:B--2---:R-:W-:Y:S01]  /*8240*/  ULEA UR7, UR14, UR7, 0x18 ;  /* 0x000000070e077291 */ /* 0x004fe2000f8ec0ff */
[----:B------:R-:W-:Y:S01]  /*8250*/  F2FP.BF16.F32.PACK_AB R74, R77, R76 ;  /* 0x0000004c4d4a723e */ /* 0x000fe200000010ff */
[C---:B------:R-:W-:Y:S01]  /*8260*/  FMUL R65, R120.reuse, R65 ;  /* 0x0000004178417220 */ /* 0x040fe20000400000 */
[----:B------:R-:W-:Y:S01]  /*8270*/  F2FP.BF16.F32.PACK_AB R75, R79, R78 ;  /* 0x0000004e4f4b723e */ /* 0x000fe200000010ff */
[C---:B------:R-:W-:Y:S01]  /*8280*/  FMUL R66, R120.reuse, R66 ;  /* 0x0000004278427220 */ /* 0x040fe20000400000 */
[----:B------:R-:W-:Y:S01]  /*8290*/  SHF.L.U32 R202, R203, 0x10, RZ ;  /* 0x00000010cbca7819 */ /* 0x000fe200000006ff */
[----:B------:R-:W-:Y:S01]  /*82a0*/  FFMA R65, R121, R173, R65 ;  /* 0x000000ad79417223 */ /* 0x000fe20000000041 */
[----:B------:R-:W-:Y:S01]  /*82b0*/  LEA R0, R123, UR7, 0x1 ;  /* 0x000000077b007c11 */ /* 0x000fe2000f8e08ff */
[----:B------:R-:W-:Y:S01]  /*82c0*/  FFMA R66, R121, R174, R66 ;  /* 0x000000ae79427223 */ /* 0x000fe20000000042 */
[----:B------:R-:W-:Y:S01]  /*82d0*/  LOP3.LUT R203, R203, 0xffff0000, RZ, 0xc0, !PT ;  /* 0xffff0000cbcb7812 */ /* 0x000fe200078ec0ff */
[----:B------:R-:W-:Y:S01]  /*82e0*/  FMUL R67, R120, R67 ;  /* 0x0000004378437220 */ /* 0x000fe20000400000 */
[----:B------:R-:W-:Y:S01]  /*82f0*/  IADD3 R122, PT, PT, R0, 0x400, RZ ;  /* 0x00000400007a7810 */ /* 0x000fe20007ffe0ff */
[----:B------:R-:W-:Y:S01]  /*8300*/  FMUL R68, R120, R68 ;  /* 0x0000004478447220 */ /* 0x000fe20000400000 */
[----:B------:R-:W-:Y:S01]  /*8310*/  IADD3 R3, PT, PT, R0, 0x420, RZ ;  /* 0x0000042000037810 */ /* 0x000fe20007ffe0ff */
[----:B------:R-:W-:Y:S01]  /*8320*/  UMOV UR4, 0x400 ;  /* 0x0000040000047882 */ /* 0x000fe20000000000 */
[----:B------:R-:W-:Y:S01]  /*8330*/  @P0 IADD3 R3, PT, PT, R122, -0x20, RZ ;  /* 0xffffffe07a030810 */ /* 0x000fe20007ffe0ff */
[----:B------:R-:W-:Y:S01]  /*8340*/  ULEA UR4, UR14, UR4, 0x18 ;  /* 0x000000040e047291 */ /* 0x000fe2000f8ec0ff */
[----:B------:R-:W-:Y:S01]  /*8350*/  F2FP.BF16.F32.PACK_AB R80, R81, R80 ;  /* 0x000000505150723e */ /* 0x000fe200000010ff */
[----:B------:R-:W-:Y:S01]  /*8360*/  FFMA R67, R121, R175, R67 ;  /* 0x000000af79437223 */ /* 0x000fe20000000043 */
[----:B------:R-:W-:Y:S01]  /*8370*/  SHF.L.U32 R204, R208, 0x10, RZ ;  /* 0x00000010d0cc7819 */ /* 0x000fe200000006ff */
[----:B------:R-:W-:Y:S01]  /*8380*/  UIADD3 UR4, UPT, UPT, UR4, 0x190, UR5 ;  /* 0x0000019004047890 */ /* 0x000fe2000fffe005 */
[----:B------:R-:W-:Y:S01]  /*8390*/  F2FP.BF16.F32.PACK_AB R81, R83, R82 ;  /* 0x000000525351723e */ /* 0x000fe200000010ff */
[----:B------:R-:W-:Y:S01]  /*83a0*/  FMUL R69, R120, R69 ;  /* 0x0000004578457220 */ /* 0x000fe20000400000 */
[----:B------:R-:W-:Y:S01]  /*83b0*/  LOP3.LUT R205, R208, 0xffff0000, RZ, 0xc0, !PT ;  /* 0xffff0000d0cd7812 */ /* 0x000fe200078ec0ff */
[C---:B------:R-:W-:Y:S01]  /*83c0*/  FMUL R70, R120.reuse, R70 ;  /* 0x0000004678467220 */ /* 0x040fe20000400000 */
[----:B------:R-:W-:Y:S01]  /*83d0*/  F2FP.BF16.F32.PACK_AB R82, R85, R84 ;  /* 0x000000545552723e */ /* 0x000fe200000010ff */
[C---:B------:R-:W-:Y:S01]  /*83e0*/  FMUL R71, R120.reuse, R71 ;  /* 0x0000004778477220 */ /* 0x040fe20000400000 */
[----:B------:R-:W-:Y:S01]  /*83f0*/  F2FP.BF16.F32.PACK_AB R83, R87, R86 ;  /* 0x000000565753723e */ /* 0x000fe200000010ff */
[----:B------:R-:W-:Y:S01]  /*8400*/  UPRMT UR4, UR14, 0x654, UR4 ;  /* 0x000006540e047896 */ /* 0x000fe20008000004 */
[----:B------:R-:W-:Y:S01]  /*8410*/  SHF.L.U32 R206, R209, 0x10, RZ ;  /* 0x00000010d1ce7819 */ /* 0x000fe200000006ff */
[----:B------:R-:W-:Y:S01]  /*8420*/  FFMA R68, R121, R176, R68 ;  /* 0x000000b079447223 */ /* 0x000fe20000000044 */
[----:B------:R-:W-:Y:S01]  /*8430*/  LOP3.LUT R207, R209, 0xffff0000, RZ, 0xc0, !PT ;  /* 0xffff0000d1cf7812 */ /* 0x000fe200078ec0ff */
[----:B------:R-:W-:Y:S01]  /*8440*/  FMUL R40, R120, R40 ;  /* 0x0000002878287220 */ /* 0x000fe20000400000 */
[----:B------:R-:W-:Y:S01]  /*8450*/  F2FP.BF16.F32.PACK_AB R56, R57, R56 ;  /* 0x000000383938723e */ /* 0x000fe200000010ff */
[----:B------:R-:W-:Y:S01]  /*8460*/  FFMA R69, R121, R177, R69 ;  /* 0x000000b179457223 */ /* 0x000fe20000000045 */
[----:B------:R-:W-:Y:S01]  /*8470*/  SHF.L.U32 R208, R210, 0x10, RZ ;  /* 0x00000010d2d07819 */ /* 0x000fe200000006ff */
[----:B------:R-:W-:Y:S01]  /*8480*/  FMUL R41, R120, R41 ;  /* 0x0000002978297220 */ /* 0x000fe20000400000 */
[----:B------:R-:W-:Y:S01]  /*8490*/  F2FP.BF16.F32.PACK_AB R57, R59, R58 ;  /* 0x0000003a3b39723e */ /* 0x000fe200000010ff */
[----:B------:R-:W-:Y:S01]  /*84a0*/  FFMA R70, R121, R178, R70 ;  /* 0x000000b279467223 */ /* 0x000fe20000000046 */
[----:B------:R-:W-:Y:S01]  /*84b0*/  LOP3.LUT R209, R210, 0xffff0000, RZ, 0xc0, !PT ;  /* 0xffff0000d2d17812 */ /* 0x000fe200078ec0ff */
[C---:B------:R-:W-:Y:S01]  /*84c0*/  FMUL R42, R120.reuse, R42 ;  /* 0x0000002a782a7220 */ /* 0x040fe20000400000 */
[----:B------:R-:W-:Y:S01]  /*84d0*/  F2FP.BF16.F32.PACK_AB R58, R61, R60 ;  /* 0x0000003c3d3a723e */ /* 0x000fe200000010ff */
[----:B---3--:R-:W-:Y:S01]  /*84e0*/  SYNCS.ARRIVE.TRANS64.RED.A1T0 RZ, [UR4], RZ ;  /* 0x000000ffffff79a7 */ /* 0x008fe20008100404 */
[----:B------:R1:W-:Y:S01]  /*84f0*/  STSM.16.M88.4 [R0+0x400], R124 ;  /* 0x0004007c00007844 */ /* 0x0003e20000000200 */
[----:B------:R-:W-:Y:S01]  /*8500*/  F2FP.BF16.F32.PACK_AB R59, R63, R62 ;  /* 0x0000003e3f3b723e */ /* 0x000fe200000010ff */
[----:B------:R-:W-:Y:S01]  /*8510*/  FFMA R71, R121, R179, R71 ;  /* 0x000000b379477223 */ /* 0x000fe20000000047 */
[----:B------:R-:W-:Y:S05]  /*8520*/  F2FP.BF16.F32.PACK_AB R64, R65, R64 ;  /* 0x000000404140723e */ /* 0x000fea00000010ff */
[----:B------:R1:W-:Y:S01]  /*8530*/  STSM.16.M88.4 [R3], R20 ;  /* 0x0000001403007844 */ /* 0x0003e20000000200 */
[----:B------:R-:W-:Y:S01]  /*8540*/  F2FP.BF16.F32.PACK_AB R65, R67, R66 ;  /* 0x000000424341723e */ /* 0x000fe200000010ff */
[----:B------:R-:W-:Y:S01]  /*8550*/  FFMA R40, R121, R180, R40 ;  /* 0x000000b479287223 */ /* 0x000fe20000000028 */
[----:B------:R-:W-:Y:S05]  /*8560*/  F2FP.BF16.F32.PACK_AB R66, R69, R68 ;  /* 0x000000444542723e */ /* 0x000fea00000010ff */
[----:B------:R1:W-:Y:S01]  /*8570*/  STSM.16.M88.4 [R0+0x1400], R88 ;  /* 0x0014005800007844 */ /* 0x0003e20000000200 */
[----:B------:R-:W-:Y:S01]  /*8580*/  F2FP.BF16.F32.PACK_AB R67, R71, R70 ;  /* 0x000000464743723e */ /* 0x000fe200000010ff */
[C---:B------:R-:W-:Y:S01]  /*8590*/  FFMA R41, R121.reuse, R181, R41 ;  /* 0x000000b579297223 */ /* 0x040fe20000000029 */
[----:B------:R-:W-:Y:S05]  /*85a0*/  FFMA R42, R121, R182, R42 ;  /* 0x000000b6792a7223 */ /* 0x000fea000000002a */
[----:B------:R1:W-:Y:S01]  /*85b0*/  STSM.16.M88.4 [R3+0x1000], R96 ;  /* 0x0010006003007844 */ /* 0x0003e20000000200 */
[C---:B------:R-:W-:Y:S01]  /*85c0*/  FMUL R43, R120.reuse, R43 ;  /* 0x0000002b782b7220 */ /* 0x040fe20000400000 */
[C---:B------:R-:W-:Y:S01]  /*85d0*/  FMUL R44, R120.reuse, R44 ;  /* 0x0000002c782c7220 */ /* 0x040fe20000400000 */
[----:B------:R-:W-:Y:S05]  /*85e0*/  F2FP.BF16.F32.PACK_AB R40, R41, R40 ;  /* 0x000000282928723e */ /* 0x000fea00000010ff */
[----:B------:R1:W-:Y:S01]  /*85f0*/  STSM.16.M88.4 [R0+0x2400], R72 ;  /* 0x0024004800007844 */ /* 0x0003e20000000200 */
[C---:B------:R-:W-:Y:S01]  /*8600*/  FFMA R43, R121.reuse, R183, R43 ;  /* 0x000000b7792b7223 */ /* 0x040fe2000000002b */
[----:B------:R-:W-:Y:S01]  /*8610*/  FFMA R44, R121, R184, R44 ;  /* 0x000000b8792c7223 */ /* 0x000fe2000000002c */
[C---:B------:R-:W-:Y:S05]  /*8620*/  FMUL R45, R120.reuse, R45 ;  /* 0x0000002d782d7220 */ /* 0x040fea0000400000 */
[----:B------:R1:W-:Y:S01]  /*8630*/  STSM.16.M88.4 [R3+0x2000], R80 ;  /* 0x0020005003007844 */ /* 0x0003e20000000200 */
[C---:B------:R-:W-:Y:S01]  /*8640*/  FMUL R46, R120.reuse, R46 ;  /* 0x0000002e782e7220 */ /* 0x040fe20000400000 */
[----:B------:R-:W-:Y:S01]  /*8650*/  F2FP.BF16.F32.PACK_AB R41, R43, R42 ;  /* 0x0000002a2b29723e */ /* 0x000fe200000010ff */
[C---:B------:R-:W-:Y:S05]  /*8660*/  FFMA R45, R121.reuse, R185, R45 ;  /* 0x000000b9792d7223 */ /* 0x040fea000000002d */
[----:B------:R1:W-:Y:S01]  /*8670*/  STSM.16.M88.4 [R0+0x3400], R56 ;  /* 0x0034003800007844 */ /* 0x0003e20000000200 */
[----:B------:R-:W-:Y:S01]  /*8680*/  FFMA R46, R121, R186, R46 ;  /* 0x000000ba792e7223 */ /* 0x000fe2000000002e */
[C---:B------:R-:W-:Y:S01]  /*8690*/  FMUL R47, R120.reuse, R47 ;  /* 0x0000002f782f7220 */ /* 0x040fe20000400000 */
[C---:B------:R-:W-:Y:S05]  /*86a0*/  FMUL R48, R120.reuse, R48 ;  /* 0x0000003078307220 */ /* 0x040fea0000400000 */
[----:B------:R1:W-:Y:S01]  /*86b0*/  STSM.16.M88.4 [R3+0x3000], R64 ;  /* 0x0030004003007844 */ /* 0x0003e20000000200 */
[----:B------:R-:W-:Y:S01]  /*86c0*/  F2FP.BF16.F32.PACK_AB R42, R45, R44 ;  /* 0x0000002c2d2a723e */ /* 0x000fe200000010ff */
[C---:B------:R-:W-:Y:S01]  /*86d0*/  FFMA R47, R121.reuse, R187, R47 ;  /* 0x000000bb792f7223 */ /* 0x040fe2000000002f */
[----:B------:R-:W-:Y:S01]  /*86e0*/  FFMA R48, R121, R188, R48 ;  /* 0x000000bc79307223 */ /* 0x000fe20000000030 */
[C---:B------:R-:W-:Y:S01]  /*86f0*/  FMUL R49, R120.reuse, R49 ;  /* 0x0000003178317220 */ /* 0x040fe20000400000 */
[----:B------:R-:W-:Y:S01]  /*8700*/  SHF.L.U32 R210, R211, 0x10, RZ ;  /* 0x00000010d3d27819 */ /* 0x000fe200000006ff */
[C---:B------:R-:W-:Y:S01]  /*8710*/  FMUL R50, R120.reuse, R50 ;  /* 0x0000003278327220 */ /* 0x040fe20000400000 */
[----:B------:R-:W-:Y:S01]  /*8720*/  F2FP.BF16.F32.PACK_AB R43, R47, R46 ;  /* 0x0000002e2f2b723e */ /* 0x000fe200000010ff */
[C---:B------:R-:W-:Y:S01]  /*8730*/  FFMA R49, R121.reuse, R189, R49 ;  /* 0x000000bd79317223 */ /* 0x040fe20000000031 */
[C---:B------:R-:W-:Y:S01]  /*8740*/  FMUL R51, R120.reuse, R51 ;  /* 0x0000003378337220 */ /* 0x040fe20000400000 */
[----:B------:R-:W-:Y:S01]  /*8750*/  FFMA R50, R121, R190, R50 ;  /* 0x000000be79327223 */ /* 0x000fe20000000032 */
[----:B------:R-:W-:Y:S01]  /*8760*/  LOP3.LUT R211, R211, 0xffff0000, RZ, 0xc0, !PT ;  /* 0xffff0000d3d37812 */ /* 0x000fe200078ec0ff */
[----:B------:R1:W-:Y:S01]  /*8770*/  STSM.16.M88.4 [R0+0x4400], R40 ;  /* 0x0044002800007844 */ /* 0x0003e20000000200 */
[----:B------:R-:W-:Y:S01]  /*8780*/  F2FP.BF16.F32.PACK_AB R48, R49, R48 ;  /* 0x000000303130723e */ /* 0x000fe200000010ff */
[C---:B------:R-:W-:Y:S01]  /*8790*/  FFMA R51, R121.reuse, R191, R51 ;  /* 0x000000bf79337223 */ /* 0x040fe20000000033 */
[C---:B------:R-:W-:Y:S01]  /*87a0*/  FMUL R52, R120.reuse, R52 ;  /* 0x0000003478347220 */ /* 0x040fe20000400000 */
[C---:B------:R-:W-:Y:S01]  /*87b0*/  FMUL R53, R120.reuse, R53 ;  /* 0x0000003578357220 */ /* 0x040fe20000400000 */
[----:B------:R-:W-:Y:S01]  /*87c0*/  FMUL R54, R120, R54 ;  /* 0x0000003678367220 */ /* 0x000fe20000400000 */
[----:B------:R-:W-:Y:S01]  /*87d0*/  SHF.L.U32 R212, R216, 0x10, RZ ;  /* 0x00000010d8d47819 */ /* 0x000fe200000006ff */
[----:B------:R-:W-:Y:S01]  /*87e0*/  FFMA R52, R121, R192, R52 ;  /* 0x000000c079347223 */ /* 0x000fe20000000034 */
[----:B------:R-:W-:Y:S01]  /*87f0*/  F2FP.BF16.F32.PACK_AB R49, R51, R50 ;  /* 0x000000323331723e */ /* 0x000fe200000010ff */
[C---:B------:R-:W-:Y:S01]  /*8800*/  FFMA R53, R121.reuse, R193, R53 ;  /* 0x000000c179357223 */ /* 0x040fe20000000035 */
[----:B------:R-:W-:Y:S01]  /*8810*/  FFMA R54, R121, R194, R54 ;  /* 0x000000c279367223 */ /* 0x000fe20000000036 */
[----:B------:R-:W-:Y:S01]  /*8820*/  FMUL R55, R120, R55 ;  /* 0x0000003778377220 */ /* 0x000fe20000400000 */
[----:B------:R-:W-:Y:S01]  /*8830*/  LOP3.LUT R213, R216, 0xffff0000, RZ, 0xc0, !PT ;  /* 0xffff0000d8d57812 */ /* 0x000fe200078ec0ff */
[C---:B------:R-:W-:Y:S01]  /*8840*/  FMUL R24, R120.reuse, R24 ;  /* 0x0000001878187220 */ /* 0x040fe20000400000 */
[----:B------:R-:W-:Y:S01]  /*8850*/  F2FP.BF16.F32.PACK_AB R50, R53, R52 ;  /* 0x000000343532723e */ /* 0x000fe200000010ff */
[C---:B------:R-:W-:Y:S01]  /*8860*/  FFMA R55, R121.reuse, R195, R55 ;  /* 0x000000c379377223 */ /* 0x040fe20000000037 */
[C---:B------:R-:W-:Y:S01]  /*8870*/  FMUL R25, R120.reuse, R25 ;  /* 0x0000001978197220 */ /* 0x040fe20000400000 */
[----:B------:R-:W-:Y:S01]  /*8880*/  FFMA R24, R121, R196, R24 ;  /* 0x000000c479187223 */ /* 0x000fe20000000018 */
        /* <DEDUP_REMOVED lines=67> */
[C---:B------:R-:W-:Y:S01]  /*8cc0*/  FMUL R11, R120.reuse, R11 ;  /* 0x0000000b780b7220 */ /* 0x040fe20000400000 */
[C---:B------:R-:W-:Y:S01]  /*8cd0*/  FMUL R12, R120.reuse, R12 ;  /* 0x0000000c780c7220 */ /* 0x040fe20000400000 */
[C---:B------:R-:W-:Y:S01]  /*8ce0*/  FMUL R13, R120.reuse, R13 ;  /* 0x0000000d780d7220 */ /* 0x040fe20000400000 */
[C---:B------:R-:W-:Y:S01]  /*8cf0*/  FFMA R10, R121.reuse, R218, R10 ;  /* 0x000000da790a7223 */ /* 0x040fe2000000000a */
[C---:B------:R-:W-:Y:S01]  /*8d00*/  FMUL R14, R120.reuse, R14 ;  /* 0x0000000e780e7220 */ /* 0x040fe20000400000 */
[C---:B------:R-:W-:Y:S01]  /*8d10*/  FFMA R11, R121.reuse, R219, R11 ;  /* 0x000000db790b7223 */ /* 0x040fe2000000000b */
[----:B------:R-:W-:Y:S01]  /*8d20*/  FMUL R15, R120, R15 ;  /* 0x0000000f780f7220 */ /* 0x000fe20000400000 */
[C---:B------:R-:W-:Y:S01]  /*8d30*/  FFMA R12, R121.reuse, R220, R12 ;  /* 0x000000dc790c7223 */ /* 0x040fe2000000000c */
[----:B------:R-:W-:Y:S01]  /*8d40*/  LOP3.LUT R225, R226, 0xffff0000, RZ, 0xc0, !PT ;  /* 0xffff0000e2e17812 */ /* 0x000fe200078ec0ff */
[C---:B------:R-:W-:Y:S01]  /*8d50*/  FMUL R16, R120.reuse, R16 ;  /* 0x0000001078107220 */ /* 0x040fe20000400000 */
[----:B------:R-:W-:Y:S01]  /*8d60*/  FFMA R13, R121, R221, R13 ;  /* 0x000000dd790d7223 */ /* 0x000fe2000000000d */
[----:B------:R-:W-:Y:S01]  /*8d70*/  SHF.L.U32 R226, R227, 0x10, RZ ;  /* 0x00000010e3e27819 */ /* 0x000fe200000006ff */
[C---:B------:R-:W-:Y:S01]  /*8d80*/  FMUL R17, R120.reuse, R17 ;  /* 0x0000001178117220 */ /* 0x040fe20000400000 */
[----:B------:R-:W-:Y:S01]  /*8d90*/  FFMA R14, R121, R222, R14 ;  /* 0x000000de790e7223 */ /* 0x000fe2000000000e */
[----:B------:R-:W-:Y:S01]  /*8da0*/  LOP3.LUT R227, R227, 0xffff0000, RZ, 0xc0, !PT ;  /* 0xffff0000e3e37812 */ /* 0x000fe200078ec0ff */
[C---:B------:R-:W-:Y:S01]  /*8db0*/  FMUL R18, R120.reuse, R18 ;  /* 0x0000001278127220 */ /* 0x040fe20000400000 */
[C---:B------:R-:W-:Y:S01]  /*8dc0*/  FFMA R15, R121.reuse, R223, R15 ;  /* 0x000000df790f7223 */ /* 0x040fe2000000000f */
[----:B------:R-:W-:Y:S01]  /*8dd0*/  FMUL R19, R120, R19 ;  /* 0x0000001378137220 */ /* 0x000fe20000400000 */
[C---:B------:R-:W-:Y:S01]  /*8de0*/  FFMA R16, R121.reuse, R224, R16 ;  /* 0x000000e079107223 */ /* 0x040fe20000000010 */
[C---:B------:R-:W-:Y:S01]  /*8df0*/  FFMA R17, R121.reuse, R225, R17 ;  /* 0x000000e179117223 */ /* 0x040fe20000000011 */
[C---:B------:R-:W-:Y:S01]  /*8e00*/  FFMA R18, R121.reuse, R226, R18 ;  /* 0x000000e279127223 */ /* 0x040fe20000000012 */
[----:B------:R-:W-:Y:S01]  /*8e10*/  FFMA R19, R121, R227, R19 ;  /* 0x000000e379137223 */ /* 0x000fe20000000013 */
[----:B------:R-:W-:Y:S01]  /*8e20*/  F2FP.BF16.F32.PACK_AB R6, R9, R8 ;  /* 0x000000080906723e */ /* 0x000fe200000010ff */
[----:B------:R-:W-:Y:S01]  /*8e30*/  UIADD3 UR13, UPT, UPT, UR45, 0x1, URZ ;  /* 0x000000012d0d7890 */ /* 0x000fe2000fffe0ff */
[----:B------:R-:W-:Y:S01]  /*8e40*/  F2FP.BF16.F32.PACK_AB R7, R11, R10 ;  /* 0x0000000a0b07723e */ /* 0x000fe200000010ff */
[----:B------:R-:W-:Y:S01]  /*8e50*/  UIADD3 UR12, UPT, UPT, UR39, 0x1, URZ ;  /* 0x00000001270c7890 */ /* 0x000fe2000fffe0ff */
[----:B------:R-:W-:Y:S01]  /*8e60*/  F2FP.BF16.F32.PACK_AB R12, R13, R12 ;  /* 0x0000000c0d0c723e */ /* 0x000fe200000010ff */
[----:B------:R-:W-:Y:S01]  /*8e70*/  BSSY.RECONVERGENT B0, `(.L_x_113) ;  /* 0x0000034000007945 */ /* 0x000fe20003800200 */
[----:B------:R-:W-:Y:S01]  /*8e80*/  F2FP.BF16.F32.PACK_AB R13, R15, R14 ;  /* 0x0000000e0f0d723e */ /* 0x000fe200000010ff */
[----:B------:R1:W-:Y:S01]  /*8e90*/  STSM.16.M88.4 [R0+0x6400], R4 ;  /* 0x0064000400007844 */ /* 0x0003e20000000200 */
[----:B------:R-:W-:Y:S02]  /*8ea0*/  F2FP.BF16.F32.PACK_AB R14, R17, R16 ;  /* 0x00000010110e723e */ /* 0x000fe400000010ff */
[----:B------:R-:W-:Y:S05]  /*8eb0*/  F2FP.BF16.F32.PACK_AB R15, R19, R18 ;  /* 0x00000012130f723e */ /* 0x000fea00000010ff */
[----:B------:R1:W-:Y:S01]  /*8ec0*/  STSM.16.M88.4 [R3+0x6000], R12 ;  /* 0x0060000c03007844 */ /* 0x0003e20000000200 */
[----:B------:R-:W-:Y:S01]  /*8ed0*/  @!PT LDS RZ, [RZ] ;  /* 0x00000000fffff984 */ /* 0x000fe20000000800 */
[----:B------:R-:W-:Y:S01]  /*8ee0*/  @!PT LDS RZ, [RZ] ;  /* 0x00000000fffff984 */ /* 0x000fe20000000800 */
[----:B------:R-:W-:Y:S01]  /*8ef0*/  @!PT LDS RZ, [RZ] ;  /* 0x00000000fffff984 */ /* 0x000fe20000000800 */
[----:B------:R-:W-:Y:S01]  /*8f00*/  @!PT LDS RZ, [RZ] ;  /* 0x00000000fffff984 */ /* 0x000fe20000000800 */
[----:B------:R2:W-:Y:S07]  /*8f10*/  MEMBAR.ALL.CTA ;  /* 0x0000000000007992 */ /* 0x0005ee0000008000 */
[----:B--2---:R-:W2:Y:S02]  /*8f20*/  FENCE.VIEW.ASYNC.S ;  /* 0x00000000000073c6 */ /* 0x004ea40000000000 */
[----:B--2---:R-:W-:Y:S06]  /*8f30*/  BAR.SYNC.DEFER_BLOCKING 0x1, 0x80 ;  /* 0x0042000000007b1d */ /* 0x004fec0000010000 */
[----:B------:R-:W-:Y:S05]  /*8f40*/  @P2 BRA `(.L_x_114) ;  /* 0x0000000000982947 */ /* 0x000fea0003800000 */
[----:B------:R-:W2:Y:S01]  /*8f50*/  LDCU.64 UR16, c[0x0][0x348] ;  /* 0x00006900ff1077ac */ /* 0x000ea20008000a00 */
[----:B------:R-:W-:Y:S02]  /*8f60*/  UIMAD UR6, UR45, 0x7000, UR7 ;  /* 0x000070002d0678a4 */ /* 0x000fe4000f8e0207 */
[----:B------:R-:W-:Y:S02]  /*8f70*/  UIMAD UR9, UR47, 0xe0, URZ ;  /* 0x000000e02f0978a4 */ /* 0x000fe4000f8e02ff */
[----:B------:R-:W-:Y:S02]  /*8f80*/  USHF.L.U32 UR10, UR46, 0x6, URZ ;  /* 0x000000062e0a7899 */ /* 0x000fe400080006ff */
[----:B------:R-:W-:Y:S01]  /*8f90*/  UIADD3 UR8, UPT, UPT, UR6, 0x400, URZ ;  /* 0x0000040006087890 */ /* 0x000fe2000fffe0ff */
[----:B------:R-:W-:Y:S01]  /*8fa0*/  UMOV UR11, UR36 ;  /* 0x00000024000b7c82 */ /* 0x000fe20008000000 */
[----:B------:R-:W-:Y:S01]  /*8fb0*/  UMOV UR19, UR36 ;  /* 0x0000002400137c82 */ /* 0x000fe20008000000 */
[----:B------:R-:W-:Y:S02]  /*8fc0*/  UIADD3 UR29, UPT, UPT, UR9, 0x40, URZ ;  /* 0x00000040091d7890 */ /* 0x000fe4000fffe0ff */
[----:B------:R-:W-:Y:S01]  /*8fd0*/  UMOV UR18, UR10 ;  /* 0x0000000a00127c82 */ /* 0x000fe20008000000 */
[----:B------:R-:W-:Y:S02]  /*8fe0*/  UIADD3 UR28, UPT, UPT, UR6, 0x2400, URZ ;  /* 0x00002400061c7890 */ /* 0x000fe4000fffe0ff */
[----:B--2---:R-:W-:Y:S02]  /*8ff0*/  UIADD3 UR4, UP0, UPT, UR16, 0x680, URZ ;  /* 0x0000068010047890 */ /* 0x004fe4000ff1e0ff */
[----:B------:R-:W-:Y:S02]  /*9000*/  UIADD3 UR16, UPT, UPT, UR6, 0x1400, URZ ;  /* 0x0000140006107890 */ /* 0x000fe4000fffe0ff */
[----:B------:R-:W-:Y:S02]  /*9010*/  UIADD3.X UR5, UPT, UPT, URZ, UR17, URZ, UP0, !UPT ;  /* 0x00000011ff057290 */ /* 0x000fe400087fe4ff */
[----:B------:R-:W-:Y:S01]  /*9020*/  UIADD3 UR17, UPT, UPT, UR9, 0x20, URZ ;  /* 0x0000002009117890 */ /* 0x000fe2000fffe0ff */
[----:B------:R-:W-:Y:S01]  /*9030*/  UMOV UR31, UR36 ;  /* 0x00000024001f7c82 */ /* 0x000fe20008000000 */
[----:B------:R-:W-:Y:S01]  /*9040*/  UMOV UR30, UR10 ;  /* 0x0000000a001e7c82 */ /* 0x000fe20008000000 */
[----:B------:R-:W-:Y:S02]  /*9050*/  UIADD3 UR33, UPT, UPT, UR9, 0x60, URZ ;  /* 0x0000006009217890 */ /* 0x000fe4000fffe0ff */
[----:B------:R-:W-:Y:S02]  /*9060*/  UIADD3 UR32, UPT, UPT, UR6, 0x3400, URZ ;  /* 0x0000340006207890 */ /* 0x000fe4000fffe0ff */
[----:B------:R2:W-:Y:S01]  /*9070*/  UTMASTG.3D [UR8], [UR4] ;  /* 0x00000008040073b5 */ /* 0x0005e20008010000 */
[----:B------:R-:W-:Y:S01]  /*9080*/  UMOV UR35, UR36 ;  /* 0x0000002400237c82 */ /* 0x000fe20008000000 */
[----:B------:R-:W-:Y:S01]  /*9090*/  UMOV UR34, UR10 ;  /* 0x0000000a00227c82 */ /* 0x000fe20008000000 */
[----:B------:R-:W-:Y:S02]  /*90a0*/  UIADD3 UR25, UPT, UPT, UR9, 0x80, URZ ;  /* 0x0000008009197890 */ /* 0x000fe4000fffe0ff */
[----:B------:R-:W-:Y:S01]  /*90b0*/  UIADD3 UR24, UPT, UPT, UR6, 0x4400, URZ ;  /* 0x0000440006187890 */ /* 0x000fe2000fffe0ff */
[----:B------:R-:W-:Y:S01]  /*90c0*/  UMOV UR27, UR36 ;  /* 0x00000024001b7c82 */ /* 0x000fe20008000000 */
[----:B------:R3:W-:Y:S01]  /*90d0*/  UTMASTG.3D [UR16], [UR4] ;  /* 0x00000010040073b5 */ /* 0x0007e20008010000 */
[----:B------:R-:W-:Y:S01]  /*90e0*/  UMOV UR26, UR10 ;  /* 0x0000000a001a7c82 */ /* 0x000fe20008000000 */
[----:B------:R-:W-:Y:S02]  /*90f0*/  UIADD3 UR21, UPT, UPT, UR9, 0xa0, URZ ;  /* 0x000000a009157890 */ /* 0x000fe4000fffe0ff */
[----:B------:R-:W-:Y:S01]  /*9100*/  UIADD3 UR20, UPT, UPT, UR6, 0x5400, URZ ;  /* 0x0000540006147890 */ /* 0x000fe2000fffe0ff */
[----:B------:R-:W-:Y:S01]  /*9110*/  UMOV UR23, UR36 ;  /* 0x0000002400177c82 */ /* 0x000fe20008000000 */
[----:B------:R-:W-:Y:S01]  /*9120*/  UMOV UR22, UR10 ;  /* 0x0000000a00167c82 */ /* 0x000fe20008000000 */
[----:B------:R3:W-:Y:S01]  /*9130*/  UTMASTG.3D [UR28], [UR4] ;  /* 0x0000001c040073b5 */ /* 0x0007e20008010000 */
[----:B------:R3:W-:Y:S01]  /*9140*/  UTMASTG.3D [UR32], [UR4] ;  /* 0x00000020040073b5 */ /* 0x0007e20008010000 */
[----:B------:R3:W-:Y:S01]  /*9150*/  UTMASTG.3D [UR24], [UR4] ;  /* 0x00000018040073b5 */ /* 0x0007e20008010000 */
[----:B--2---:R-:W-:Y:S02]  /*9160*/  UIADD3 UR9, UPT, UPT, UR9, 0xc0, URZ ;  /* 0x000000c009097890 */ /* 0x004fe4000fffe0ff */
[----:B------:R-:W-:Y:S01]  /*9170*/  UIADD3 UR8, UPT, UPT, UR6, 0x6400, URZ ;  /* 0x0000640006087890 */ /* 0x000fe2000fffe0ff */
[----:B------:R3:W-:Y:S08]  /*9180*/  UTMASTG.3D [UR20], [UR4] ;  /* 0x00000014040073b5 */ /* 0x0007f00008010000 */
[----:B------:R3:W-:Y:S02]  /*9190*/  UTMASTG.3D [UR8], [UR4] ;  /* 0x00000008040073b5 */ /* 0x0007e40008010000 */
[----:B---3--:R0:W-:Y:S02]  /*91a0*/  UTMACMDFLUSH ;  /* 0x00000000000079b7 */ /* 0x0081e40000000000 */
.L_x_114:
[----:B------:R-:W-:Y:S05]  /*91b0*/  BSYNC.RECONVERGENT B0 ;  /* 0x0000000000007941 */ /* 0x000fea0003800200 */
.L_x_113:
[----:B------:R-:W-:Y:S04]  /*91c0*/  BSSY.RECONVERGENT B0, `(.L_x_115) ;  /* 0x0000003000007945 */ /* 0x000fe80003800200 */
[----:B------:R-:W-:Y:S05]  /*91d0*/  @P1 BRA `(.L_x_116) ;  /* 0x0000000000041947 */ /* 0x000fea0003800000 */
[----:B------:R-:W-:Y:S04]  /*91e0*/  DEPBAR.LE SB0, 0x0 ;  /* 0x000080000000791a */ /* 0x000fe80000000000 */
.L_x_116:
[----:B------:R-:W-:Y:S05]  /*91f0*/  BSYNC.RECONVERGENT B0 ;  /* 0x0000000000007941 */ /* 0x000fea0003800200 */
.L_x_115:
[----:B------:R-:W-:Y:S01]  /*9200*/  BAR.SYNC.DEFER_BLOCKING 0x1, 0x80 ;  /* 0x0042000000007b1d */ /* 0x000fe20000010000 */
[----:B------:R-:W-:Y:S04]  /*9210*/  UIADD3 UR50, UPT, UPT, UR50, 0x1, URZ ;  /* 0x0000000132327890 */ /* 0x000fe8000fffe0ff */
[----:B------:R-:W-:Y:S09]  /*9220*/  UISETP.NE.AND UP0, UPT, UR50, URZ, UPT ;  /* 0x000000ff3200728c */ /* 0x000ff2000bf05270 */
[----:B------:R-:W-:Y:S05]  /*9230*/  BRA.U !UP0, `(.L_x_117) ;  /* 0x0000000108287547 */ /* 0x000fea000b800000 */
[----:B-1----:R-:W1:Y:S01]  /*9240*/  S2R R3, SR_CgaCtaId ;  /* 0x0000000000037919 */ /* 0x002e620000008800 */
[----:B------:R-:W-:Y:S01]  /*9250*/  ISETP.NE.AND P0, PT, R237, RZ, PT ;  /* 0x000000ffed00720c */ /* 0x000fe20003f05270 */
[----:B------:R-:W-:Y:S01]  /*9260*/  IMAD.U32 R0, RZ, RZ, UR49 ;  /* 0x00000031ff007e24 */ /* 0x000fe2000f8e00ff */
[----:B------:R-:W-:Y:S04]  /*9270*/  UIADD3 UR4, UPT, UPT, UR49, 0x1, URZ ;  /* 0x0000000131047890 */ /* 0x000fe8000fffe0ff */
[----:B------:R-:W-:Y:S04]  /*9280*/  UISETP.NE.AND UP0, UPT, UR4, 0x2, UPT ;  /* 0x000000020400788c */ /* 0x000fe8000bf05270 */
[----:B------:R-:W-:Y:S03]  /*9290*/  USEL UR49, UR4, URZ, UP0 ;  /* 0x000000ff04317287 */ /* 0x000fe60008000000 */
[----:B------:R-:W-:Y:S05]  /*92a0*/  @P0 LEA R0, R0, UR7, 0x3 ;  /* 0x0000000700000c11 */ /* 0x000fea000f8e18ff */
[----:B------:R-:W-:Y:S05]  /*92b0*/  @P0 VIADD R0, R0, 0x130 ;  /* 0x0000013000000836 */ /* 0x000fea0000000000 */
[----:B-1----:R-:W-:Y:S04]  /*92c0*/  @P0 PRMT R0, R3, 0x654, R0 ;  /* 0x0000065403000816 */ /* 0x002fe80000000000 */
[----:B------:R2:W-:Y:S03]  /*92d0*/  @P0 SYNCS.ARRIVE.TRANS64.RED.A1T0 RZ, [R0+URZ], RZ ;  /* 0x000000ff00ff09a7 */ /* 0x0005e600081004ff */
.L_x_117:
[----:B------:R-:W-:Y:S02]  /*92e0*/  UISETP.NE.AND UP3, UPT, UR54, URZ, UPT ;  /* 0x000000ff3600728c */ /* 0x000fe4000bf65270 */
[----:B------:R-:W-:Y:S02]  /*92f0*/  UISETP.NE.AND UP0, UPT, UR48, 0x2, UPT ;  /* 0x000000023000788c */ /* 0x000fe4000bf05270 */
[----:B------:R-:W-:Y:S02]  /*9300*/  UISETP.NE.AND UP1, UPT, UR12, 0x4, UPT ;  /* 0x000000040c00788c */ /* 0x000fe4000bf25270 */
[----:B------:R-:W-:Y:S02]  /*9310*/  UISETP.NE.AND UP2, UPT, UR13, 0x2, UPT ;  /* 0x000000020d00788c */ /* 0x000fe4000bf45270 */
[----:B------:R-:W-:Y:S02]  /*9320*/  USEL UR6, URZ, 0x1, UP0 ;  /* 0x00000001ff067887 */ /* 0x000fe40008000000 */
[----:B------:R-:W-:Y:S02]  /*9330*/  USEL UR5, URZ, 0x1, UP1 ;  /* 0x00000001ff057887 */ /* 0x000fe40008800000 */
[----:B------:R-:W-:Y:S02]  /*9340*/  USEL UR4, URZ, 0x1, UP2 ;  /* 0x00000001ff047887 */ /* 0x000fe40009000000 */
[----:B------:R-:W-:Y:S02]  /*9350*/  UIADD3 UR47, UPT, UPT, UR37, UR60, URZ ;  /* 0x0000003c252f7290 */ /* 0x000fe4000fffe0ff */
[----:B------:R-:W-:Y:S02]  /*9360*/  UIADD3 UR46, UPT, UPT, UR38, UR61, URZ ;  /* 0x0000003d262e7290 */ /* 0x000fe4000fffe0ff */
[----:B------:R-:W-:Y:S02]  /*9370*/  USEL UR18, UR48, URZ, UP0 ;  /* 0x000000ff30127287 */ /* 0x000fe40008000000 */
[----:B------:R-:W-:Y:S02]  /*9380*/  USEL UR39, UR12, URZ, UP1 ;  /* 0x000000ff0c277287 */ /* 0x000fe40008800000 */
[----:B------:R-:W-:Y:S02]  /*9390*/  USEL UR45, UR13, URZ, UP2 ;  /* 0x000000ff0d2d7287 */ /* 0x000fe40009000000 */
[----:B------:R-:W-:Y:S02]  /*93a0*/  ULOP3.LUT UR51, UR51, UR6, URZ, 0x3c, !UPT ;  /* 0x0000000633337292 */ /* 0x000fe4000f8e3cff */
[----:B------:R-:W-:Y:S02]  /*93b0*/  ULOP3.LUT UR52, UR52, UR5, URZ, 0x3c, !UPT ;  /* 0x0000000534347292 */ /* 0x000fe4000f8e3cff */
[----:B------:R-:W-:Y:S01]  /*93c0*/  ULOP3.LUT UR53, UR53, UR4, URZ, 0x3c, !UPT ;  /* 0x0000000435357292 */ /* 0x000fe2000f8e3cff */
[----:B------:R-:W-:Y:S01]  /*93d0*/  UMOV UR36, UR55 ;  /* 0x0000003700247c82 */ /* 0x000fe20008000000 */
[----:B------:R-:W-:Y:S10]  /*93e0*/  BRA.U UP3, `(.L_x_118) ;  /* 0xffffffc1033c7547 */ /* 0x000ff4000b83ffff */
[----:B------:R-:W-:-:S13]  /*93f0*/  R2UR UR4, R236 ;  /* 0x00000000ec0472ca */ /* 0x000fda00000e0000 */
[----:B------:R-:W-:-:S09]  /*9400*/  UISETP.NE.AND UP0, UPT, UR4, URZ, UPT ;  /* 0x000000ff0400728c */ /* 0x000fd2000bf05270 */
[----:B------:R-:W-:Y:S05]  /*9410*/  BRA.U !UP0, `(.L_x_119) ;  /* 0x0000000108487547 */ /* 0x000fea000b800000 */
[----:B------:R-:W3:Y:S02]  /*9420*/  LDCU.64 UR4, c[0x0][0x890] ;  /* 0x00011200ff0477ac */ /* 0x000ee40008000a00 */
[----:B---3--:R-:W-:-:S04]  /*9430*/  UISETP.NE.U32.AND UP0, UPT, UR4, URZ, UPT ;  /* 0x000000ff0400728c */ /* 0x008fc8000bf05070 */
[----:B------:R-:W-:-:S09]  /*9440*/  UISETP.NE.AND.EX UP0, UPT, UR5, URZ, UPT, UP0 ;  /* 0x000000ff0500728c */ /* 0x000fd2000bf05300 */
[----:B------:R-:W-:Y:S05]  /*9450*/  BRA.U UP0, `(.L_x_120) ;  /* 0x00000001000c7547 */ /* 0x000fea000b800000 */
[----:B------:R-:W-:-:S13]  /*9460*/  FSETP.NEU.AND P0, PT, R121, RZ, PT ;  /* 0x000000ff7900720b */ /* 0x000fda0003f0d000 */
[----:B------:R-:W-:Y:S05]  /*9470*/  @!P0 EXIT ;  /* 0x000000000000894d */ /* 0x000fea0003800000 */
[----:B------:R-:W-:Y:S05]  /*9480*/  BRA `(.L_x_119) ;  /* 0x00000000002c7947 */ /* 0x000fea0003800000 */
.L_x_120:
[----:B------:R-:W-:Y:S01]  /*9490*/  LOP3.LUT P0, RZ, R234, 0xff, RZ, 0xc0, !PT ;  /* 0x000000ffeaff7812 */ /* 0x000fe2000780c0ff */
[----:B------:R-:W-:-:S12]  /*94a0*/  BSSY.RECONVERGENT B0, `(.L_x_119) ;  /* 0x0000009000007945 */ /* 0x000fd80003800200 */
[----:B------:R-:W-:Y:S05]  /*94b0*/  @P0 BRA `(.L_x_121) ;  /* 0x0000000000140947 */ /* 0x000fea0003800000 */
[----:B------:R-:W3:Y:S02]  /*94c0*/  LDCU.64 UR4, c[0x0][0x888] ;  /* 0x00011100ff0477ac */ /* 0x000ee40008000a00 */
[----:B---3--:R-:W-:-:S04]  /*94d0*/  ISETP.NE.U32.AND P0, PT, RZ, UR4, PT ;  /* 0x00000004ff007c0c */ /* 0x008fc8000bf05070 */
[----:B------:R-:W-:-:S13]  /*94e0*/  ISETP.NE.AND.EX P0, PT, RZ, UR5, PT, P0 ;  /* 0x00000005ff007c0c */ /* 0x000fda000bf05300 */
[----:B------:R-:W-:Y:S05]  /*94f0*/  @!P0 EXIT ;  /* 0x000000000000894d */ /* 0x000fea0003800000 */
[----:B------:R-:W-:Y:S05]  /*9500*/  BRA `(.L_x_122) ;  /* 0x0000000000087947 */ /* 0x000fea0003800000 */
.L_x_121:
[----:B------:R-:W-:-:S13]  /*9510*/  FSETP.NEU.AND P0, PT, R121, RZ, PT ;  /* 0x000000ff7900720b */ /* 0x000fda0003f0d000 */
[----:B------:R-:W-:Y:S05]  /*9520*/  @!P0 EXIT ;  /* 0x000000000000894d */ /* 0x000fea0003800000 */
.L_x_122:
[----:B------:R-:W-:Y:S05]  /*9530*/  BSYNC.RECONVERGENT B0 ;  /* 0x0000000000007941 */ /* 0x000fea0003800200 */
.L_x_119:
[----:B------:R-:W-:-:S04]  /*9540*/  DEPBAR.LE SB0, 0x0 ;  /* 0x000080000000791a */ /* 0x000fc80000000000 */
[----:B------:R-:W-:Y:S05]  /*9550*/  EXIT ;  /* 0x000000000000794d */ /* 0x000fea0003800000 */
.L_x_20:
[----:B--2---:R2:W3:Y:S02]  /*9560*/  SYNCS.PHASECHK.TRANS64.TRYWAIT P0, [R0+URZ+0x1c0], R2 ;  /* 0x0001c002000075a7 */ /* 0x0044e400080011ff */
[----:B---3--:R-:W-:Y:S05]  /*9570*/  @!P0 NANOSLEEP.SYNCS 0x989680 ;  /* 0x009896800000895d */ /* 0x008fea0003900000 */
[----:B------:R-:W3:Y:S02]  /*9580*/  @!P0 SYNCS.PHASECHK.TRANS64 P0, [R0+URZ+0x1c0], R2 ;  /* 0x0001c002000085a7 */ /* 0x000ee400080010ff */
[----:B---3--:R-:W-:Y:S05]  /*9590*/  @!P0 BRA `(.L_x_20) ;  /* 0xfffffffc00f08947 */ /* 0x008fea000383ffff */
[----:B------:R-:W-:Y:S05]  /*95a0*/  BRA `(.L_x_123) ;  /* 0xffffff8000c07947 */ /* 0x000fea000383ffff */
.L_x_23:
[----:B-1----:R-:W-:Y:S07]  /*95b0*/  MOV R0, UR33 ;  /* 0x0000002100007c02 */ /* 0x002fee0008000f00 */
.L_x_124:
[----:B-1----:R1:W2:Y:S02]  /*95c0*/  SYNCS.PHASECHK.TRANS64.TRYWAIT P0, [R0+URZ+0x90], R3 ;  /* 0x00009003000075a7 */ /* 0x0022a400080011ff */
[----:B--2---:R-:W-:Y:S05]  /*95d0*/  @!P0 NANOSLEEP.SYNCS 0x989680 ;  /* 0x009896800000895d */ /* 0x004fea0003900000 */
[----:B------:R-:W2:Y:S02]  /*95e0*/  @!P0 SYNCS.PHASECHK.TRANS64 P0, [R0+URZ+0x90], R3 ;  /* 0x00009003000085a7 */ /* 0x000ea400080010ff */
[----:B--2---:R-:W-:Y:S05]  /*95f0*/  @!P0 BRA `(.L_x_124) ;  /* 0xfffffffc00f08947 */ /* 0x004fea000383ffff */
[----:B------:R-:W-:Y:S05]  /*9600*/  BRA `(.L_x_22) ;  /* 0xffffff8400087947 */ /* 0x000fea000383ffff */
.L_x_29:
[----:B-1----:R-:W-:Y:S07]  /*9610*/  MOV R0, UR17 ;  /* 0x0000001100007c02 */ /* 0x002fee0008000f00 */
.L_x_125:
[----:B-1----:R1:W2:Y:S02]  /*9620*/  SYNCS.PHASECHK.TRANS64.TRYWAIT P0, [R0+URZ+0x90], R3 ;  /* 0x00009003000075a7 */ /* 0x0022a400080011ff */
[----:B--2---:R-:W-:Y:S05]  /*9630*/  @!P0 NANOSLEEP.SYNCS 0x989680 ;  /* 0x009896800000895d */ /* 0x004fea0003900000 */
[----:B------:R-:W2:Y:S02]  /*9640*/  @!P0 SYNCS.PHASECHK.TRANS64 P0, [R0+URZ+0x90], R3 ;  /* 0x00009003000085a7 */ /* 0x000ea400080010ff */
[----:B--2---:R-:W-:Y:S05]  /*9650*/  @!P0 BRA `(.L_x_125) ;  /* 0xfffffffc00f08947 */ /* 0x004fea000383ffff */
[----:B------:R-:W-:Y:S05]  /*9660*/  BRA `(.L_x_28) ;  /* 0xffffff8400b07947 */ /* 0x000fea000383ffff */
.L_x_33:
[----:B-1----:R1:W2:Y:S02]  /*9670*/  SYNCS.PHASECHK.TRANS64.TRYWAIT P0, [R3+URZ+0x150], R0 ;  /* 0x00015000030075a7 */ /* 0x0022a400080011ff */
[----:B--2---:R-:W-:Y:S05]  /*9680*/  @!P0 NANOSLEEP.SYNCS 0x989680 ;  /* 0x009896800000895d */ /* 0x004fea0003900000 */
[----:B------:R-:W2:Y:S02]  /*9690*/  @!P0 SYNCS.PHASECHK.TRANS64 P0, [R3+URZ+0x150], R0 ;  /* 0x00015000030085a7 */ /* 0x000ea400080010ff */
[----:B--2---:R-:W-:Y:S05]  /*96a0*/  @!P0 BRA `(.L_x_33) ;  /* 0xfffffffc00f08947 */ /* 0x004fea000383ffff */
[----:B------:R-:W-:Y:S05]  /*96b0*/  BRA `(.L_x_126) ;  /* 0xffffff8800407947 */ /* 0x000fea000383ffff */
.L_x_37:
[----:B------:R-:W-:-:S07]  /*96c0*/  MOV R0, UR4 ;  /* 0x0000000400007c02 */ /* 0x000fce0008000f00 */
.L_x_127:
[----:B-1----:R1:W2:Y:S02]  /*96d0*/  SYNCS.PHASECHK.TRANS64.TRYWAIT P0, [R0+URZ], R2 ;  /* 0x00000002000075a7 */ /* 0x0022a400080011ff */
[----:B--2---:R-:W-:Y:S05]  /*96e0*/  @!P0 NANOSLEEP.SYNCS 0x989680 ;  /* 0x009896800000895d */ /* 0x004fea0003900000 */
[----:B------:R-:W2:Y:S02]  /*96f0*/  @!P0 SYNCS.PHASECHK.TRANS64 P0, [R0+URZ], R2 ;  /* 0x00000002000085a7 */ /* 0x000ea400080010ff */
[----:B--2---:R-:W-:Y:S05]  /*9700*/  @!P0 BRA `(.L_x_127) ;  /* 0xfffffffc00f08947 */ /* 0x004fea000383ffff */
[----:B------:R-:W-:Y:S05]  /*9710*/  BRA `(.L_x_128) ;  /* 0xffffff8c00e47947 */ /* 0x000fea000383ffff */
.L_x_38:
[----:B------:R-:W-:-:S07]  /*9720*/  MOV R0, UR5 ;  /* 0x0000000500007c02 */ /* 0x000fce0008000f00 */
.L_x_129:
[----:B-1----:R1:W2:Y:S02]  /*9730*/  SYNCS.PHASECHK.TRANS64.TRYWAIT P0, [R0+URZ], R3 ;  /* 0x00000003000075a7 */ /* 0x0022a400080011ff */
[----:B--2---:R-:W-:Y:S05]  /*9740*/  @!P0 NANOSLEEP.SYNCS 0x989680 ;  /* 0x009896800000895d */ /* 0x004fea0003900000 */
[----:B------:R-:W2:Y:S02]  /*9750*/  @!P0 SYNCS.PHASECHK.TRANS64 P0, [R0+URZ], R3 ;  /* 0x00000003000085a7 */ /* 0x000ea400080010ff */
[----:B--2---:R-:W-:Y:S05]  /*9760*/  @!P0 BRA `(.L_x_129) ;  /* 0xfffffffc00f08947 */ /* 0x004fea000383ffff */
[----:B------:R-:W-:Y:S05]  /*9770*/  BRA `(.L_x_130) ;  /* 0xffffff8c00f07947 */ /* 0x000fea000383ffff */
.L_x_39:
[----:B------:R-:W-:-:S07]  /*9780*/  MOV R0, UR5 ;  /* 0x0000000500007c02 */ /* 0x000fce0008000f00 */
.L_x_131:
[----:B-1----:R1:W2:Y:S02]  /*9790*/  SYNCS.PHASECHK.TRANS64.TRYWAIT P0, [R0+URZ], R3 ;  /* 0x00000003000075a7 */ /* 0x0022a400080011ff */
[----:B--2---:R-:W-:Y:S05]  /*97a0*/  @!P0 NANOSLEEP.SYNCS 0x989680 ;  /* 0x009896800000895d */ /* 0x004fea0003900000 */
[----:B------:R-:W2:Y:S02]  /*97b0*/  @!P0 SYNCS.PHASECHK.TRANS64 P0, [R0+URZ], R3 ;  /* 0x00000003000085a7 */ /* 0x000ea400080010ff */
[----:B--2---:R-:W-:Y:S05]  /*97c0*/  @!P0 BRA `(.L_x_131) ;  /* 0xfffffffc00f08947 */ /* 0x004fea000383ffff */
[----:B------:R-:W-:Y:S05]  /*97d0*/  BRA `(.L_x_132) ;  /* 0xffffff8c00fc7947 */ /* 0x000fea000383ffff */
.L_x_40:
[----:B------:R-:W-:-:S07]  /*97e0*/  MOV R0, UR5 ;  /* 0x0000000500007c02 */ /* 0x000fce0008000f00 */
.L_x_133:
[----:B-1----:R1:W2:Y:S02]  /*97f0*/  SYNCS.PHASECHK.TRANS64.TRYWAIT P0, [R0+URZ], R3 ;  /* 0x00000003000075a7 */ /* 0x0022a400080011ff */
[----:B--2---:R-:W-:Y:S05]  /*9800*/  @!P0 NANOSLEEP.SYNCS 0x989680 ;  /* 0x009896800000895d */ /* 0x004fea0003900000 */
[----:B------:R-:W2:Y:S02]  /*9810*/  @!P0 SYNCS.PHASECHK.TRANS64 P0, [R0+URZ], R3 ;  /* 0x00000003000085a7 */ /* 0x000ea400080010ff */
[----:B--2---:R-:W-:Y:S05]  /*9820*/  @!P0 BRA `(.L_x_133) ;  /* 0xfffffffc00f08947 */ /* 0x004fea000383ffff */
[----:B------:R-:W-:Y:S05]  /*9830*/  BRA `(.L_x_134) ;  /* 0xffffff9000087947 */ /* 0x000fea000383ffff */
.L_x_41:
[----:B------:R-:W-:-:S07]  /*9840*/  MOV R0, UR5 ;  /* 0x0000000500007c02 */ /* 0x000fce0008000f00 */
.L_x_135:
[----:B-1----:R1:W2:Y:S02]  /*9850*/  SYNCS.PHASECHK.TRANS64.TRYWAIT P0, [R0+URZ], R3 ;  /* 0x00000003000075a7 */ /* 0x0022a400080011ff */
[----:B--2---:R-:W-:Y:S05]  /*9860*/  @!P0 NANOSLEEP.SYNCS 0x989680 ;  /* 0x009896800000895d */ /* 0x004fea0003900000 */
[----:B------:R-:W2:Y:S02]  /*9870*/  @!P0 SYNCS.PHASECHK.TRANS64 P0, [R0+URZ], R3 ;  /* 0x00000003000085a7 */ /* 0x000ea400080010ff */
[----:B--2---:R-:W-:Y:S05]  /*9880*/  @!P0 BRA `(.L_x_135) ;  /* 0xfffffffc00f08947 */ /* 0x004fea000383ffff */
[----:B------:R-:W-:Y:S05]  /*9890*/  BRA `(.L_x_136) ;  /* 0xffffff9000147947 */ /* 0x000fea000383ffff */
.L_x_42:
[----:B------:R-:W-:-:S07]  /*98a0*/  MOV R0, UR5 ;  /* 0x0000000500007c02 */ /* 0x000fce0008000f00 */
.L_x_137:
[----:B-1----:R1:W2:Y:S02]  /*98b0*/  SYNCS.PHASECHK.TRANS64.TRYWAIT P0, [R0+URZ], R3 ;  /* 0x00000003000075a7 */ /* 0x0022a400080011ff */
[----:B--2---:R-:W-:Y:S05]  /*98c0*/  @!P0 NANOSLEEP.SYNCS 0x989680 ;  /* 0x009896800000895d */ /* 0x004fea0003900000 */
[----:B------:R-:W2:Y:S02]  /*98d0*/  @!P0 SYNCS.PHASECHK.TRANS64 P0, [R0+URZ], R3 ;  /* 0x00000003000085a7 */ /* 0x000ea400080010ff */
[----:B--2---:R-:W-:Y:S05]  /*98e0*/  @!P0 BRA `(.L_x_137) ;  /* 0xfffffffc00f08947 */ /* 0x004fea000383ffff */
[----:B------:R-:W-:Y:S05]  /*98f0*/  BRA `(.L_x_138) ;  /* 0xffffff9000207947 */ /* 0x000fea000383ffff */
.L_x_43:
[----:B------:R-:W-:-:S07]  /*9900*/  MOV R0, UR5 ;  /* 0x0000000500007c02 */ /* 0x000fce0008000f00 */
.L_x_139:
[----:B-1----:R1:W2:Y:S02]  /*9910*/  SYNCS.PHASECHK.TRANS64.TRYWAIT P0, [R0+URZ], R3 ;  /* 0x00000003000075a7 */ /* 0x0022a400080011ff */
[----:B--2---:R-:W-:Y:S05]  /*9920*/  @!P0 NANOSLEEP.SYNCS 0x989680 ;  /* 0x009896800000895d */ /* 0x004fea0003900000 */
[----:B------:R-:W2:Y:S02]  /*9930*/  @!P0 SYNCS.PHASECHK.TRANS64 P0, [R0+URZ], R3 ;  /* 0x00000003000085a7 */ /* 0x000ea400080010ff */
[----:B--2---:R-:W-:Y:S05]  /*9940*/  @!P0 BRA `(.L_x_139) ;  /* 0xfffffffc00f08947 */ /* 0x004fea000383ffff */
[----:B------:R-:W-:Y:S05]  /*9950*/  BRA `(.L_x_140) ;  /* 0xffffff90002c7947 */ /* 0x000fea000383ffff */
.L_x_44:
[----:B------:R-:W-:-:S07]  /*9960*/  MOV R0, UR5 ;  /* 0x0000000500007c02 */ /* 0x000fce0008000f00 */
.L_x_141:
[----:B-1----:R1:W2:Y:S02]  /*9970*/  SYNCS.PHASECHK.TRANS64.TRYWAIT P0, [R0+URZ], R3 ;  /* 0x00000003000075a7 */ /* 0x0022a400080011ff */
[----:B--2---:R-:W-:Y:S05]  /*9980*/  @!P0 NANOSLEEP.SYNCS 0x989680 ;  /* 0x009896800000895d */ /* 0x004fea0003900000 */
[----:B------:R-:W2:Y:S02]  /*9990*/  @!P0 SYNCS.PHASECHK.TRANS64 P0, [R0+URZ], R3 ;  /* 0x00000003000085a7 */ /* 0x000ea400080010ff */
[----:B--2---:R-:W-:Y:S05]  /*99a0*/  @!P0 BRA `(.L_x_141) ;  /* 0xfffffffc00f08947 */ /* 0x004fea000383ffff */
[----:B------:R-:W-:Y:S05]  /*99b0*/  BRA `(.L_x_142) ;  /* 0xffffff9000387947 */ /* 0x000fea000383ffff */
.L_x_45:
[----:B------:R-:W-:-:S07]  /*99c0*/  MOV R0, UR5 ;  /* 0x0000000500007c02 */ /* 0x000fce0008000f00 */
.L_x_143:
[----:B-1----:R1:W2:Y:S02]  /*99d0*/  SYNCS.PHASECHK.TRANS64.TRYWAIT P0, [R0+URZ], R3 ;  /* 0x00000003000075a7 */ /* 0x0022a400080011ff */
[----:B--2---:R-:W-:Y:S05]  /*99e0*/  @!P0 NANOSLEEP.SYNCS 0x989680 ;  /* 0x009896800000895d */ /* 0x004fea0003900000 */
[----:B------:R-:W2:Y:S02]  /*99f0*/  @!P0 SYNCS.PHASECHK.TRANS64 P0, [R0+URZ], R3 ;  /* 0x00000003000085a7 */ /* 0x000ea400080010ff */
[----:B--2---:R-:W-:Y:S05]  /*9a00*/  @!P0 BRA `(.L_x_143) ;  /* 0xfffffffc00f08947 */ /* 0x004fea000383ffff */
[----:B------:R-:W-:Y:S05]  /*9a10*/  BRA `(.L_x_144) ;  /* 0xffffff9000447947 */ /* 0x000fea000383ffff */
.L_x_46:
[----:B------:R-:W-:-:S07]  /*9a20*/  MOV R0, UR5 ;  /* 0x0000000500007c02 */ /* 0x000fce0008000f00 */
.L_x_145:
[----:B-1----:R1:W2:Y:S02]  /*9a30*/  SYNCS.PHASECHK.TRANS64.TRYWAIT P0, [R0+URZ], R3 ;  /* 0x00000003000075a7 */ /* 0x0022a400080011ff */
[----:B--2---:R-:W-:Y:S05]  /*9a40*/  @!P0 NANOSLEEP.SYNCS 0x989680 ;  /* 0x009896800000895d */ /* 0x004fea0003900000 */
[----:B------:R-:W2:Y:S02]  /*9a50*/  @!P0 SYNCS.PHASECHK.TRANS64 P0, [R0+URZ], R3 ;  /* 0x00000003000085a7 */ /* 0x000ea400080010ff */
[----:B--2---:R-:W-:Y:S05]  /*9a60*/  @!P0 BRA `(.L_x_145) ;  /* 0xfffffffc00f08947 */ /* 0x004fea000383ffff */
[----:B------:R-:W-:Y:S05]  /*9a70*/  BRA `(.L_x_146) ;  /* 0xffffff9000507947 */ /* 0x000fea000383ffff */
.L_x_47:
[----:B------:R-:W-:-:S07]  /*9a80*/  MOV R0, UR5 ;  /* 0x0000000500007c02 */ /* 0x000fce0008000f00 */
.L_x_147:
[----:B-1----:R1:W2:Y:S02]  /*9a90*/  SYNCS.PHASECHK.TRANS64.TRYWAIT P0, [R0+URZ], R3 ;  /* 0x00000003000075a7 */ /* 0x0022a400080011ff */
[----:B--2---:R-:W-:Y:S05]  /*9aa0*/  @!P0 NANOSLEEP.SYNCS 0x989680 ;  /* 0x009896800000895d */ /* 0x004fea0003900000 */
[----:B------:R-:W2:Y:S02]  /*9ab0*/  @!P0 SYNCS.PHASECHK.TRANS64 P0, [R0+URZ], R3 ;  /* 0x00000003000085a7 */ /* 0x000ea400080010ff */
[----:B--2---:R-:W-:Y:S05]  /*9ac0*/  @!P0 BRA `(.L_x_147) ;  /* 0xfffffffc00f08947 */ /* 0x004fea000383ffff */
[----:B------:R-:W-:Y:S05]  /*9ad0*/  BRA `(.L_x_148) ;  /* 0xffffff90005c7947 */ /* 0x000fea000383ffff */
.L_x_48:
[----:B------:R-:W-:-:S07]  /*9ae0*/  MOV R0, UR5 ;  /* 0x0000000500007c02 */ /* 0x000fce0008000f00 */
.L_x_149:
[----:B-1----:R1:W2:Y:S02]  /*9af0*/  SYNCS.PHASECHK.TRANS64.TRYWAIT P0, [R0+URZ], R3 ;  /* 0x00000003000075a7 */ /* 0x0022a400080011ff */
[----:B--2---:R-:W-:Y:S05]  /*9b00*/  @!P0 NANOSLEEP.SYNCS 0x989680 ;  /* 0x009896800000895d */ /* 0x004fea0003900000 */
[----:B------:R-:W2:Y:S02]  /*9b10*/  @!P0 SYNCS.PHASECHK.TRANS64 P0, [R0+URZ], R3 ;  /* 0x00000003000085a7 */ /* 0x000ea400080010ff */
[----:B--2---:R-:W-:Y:S05]  /*9b20*/  @!P0 BRA `(.L_x_149) ;  /* 0xfffffffc00f08947 */ /* 0x004fea000383ffff */
[----:B------:R-:W-:Y:S05]  /*9b30*/  BRA `(.L_x_150) ;  /* 0xffffff9000687947 */ /* 0x000fea000383ffff */
.L_x_49:
[----:B------:R-:W-:-:S07]  /*9b40*/  MOV R0, UR5 ;  /* 0x0000000500007c02 */ /* 0x000fce0008000f00 */
.L_x_151:
[----:B-1----:R1:W2:Y:S02]  /*9b50*/  SYNCS.PHASECHK.TRANS64.TRYWAIT P0, [R0+URZ], R3 ;  /* 0x00000003000075a7 */ /* 0x0022a400080011ff */
[----:B--2---:R-:W-:Y:S05]  /*9b60*/  @!P0 NANOSLEEP.SYNCS 0x989680 ;  /* 0x009896800000895d */ /* 0x004fea0003900000 */
[----:B------:R-:W2:Y:S02]  /*9b70*/  @!P0 SYNCS.PHASECHK.TRANS64 P0, [R0+URZ], R3 ;  /* 0x00000003000085a7 */ /* 0x000ea400080010ff */
[----:B--2---:R-:W-:Y:S05]  /*9b80*/  @!P0 BRA `(.L_x_151) ;  /* 0xfffffffc00f08947 */ /* 0x004fea000383ffff */
[----:B------:R-:W-:Y:S05]  /*9b90*/  BRA `(.L_x_152) ;  /* 0xffffff9000747947 */ /* 0x000fea000383ffff */
.L_x_50:
[----:B------:R-:W-:-:S07]  /*9ba0*/  MOV R0, UR5 ;  /* 0x0000000500007c02 */ /* 0x000fce0008000f00 */
.L_x_153:
[----:B-1----:R1:W2:Y:S02]  /*9bb0*/  SYNCS.PHASECHK.TRANS64.TRYWAIT P0, [R0+URZ], R3 ;  /* 0x00000003000075a7 */ /* 0x0022a400080011ff */
[----:B--2---:R-:W-:Y:S05]  /*9bc0*/  @!P0 NANOSLEEP.SYNCS 0x989680 ;  /* 0x009896800000895d */ /* 0x004fea0003900000 */
[----:B------:R-:W2:Y:S02]  /*9bd0*/  @!P0 SYNCS.PHASECHK.TRANS64 P0, [R0+URZ], R3 ;  /* 0x00000003000085a7 */ /* 0x000ea400080010ff */
[----:B--2---:R-:W-:Y:S05]  /*9be0*/  @!P0 BRA `(.L_x_153) ;  /* 0xfffffffc00f08947 */ /* 0x004fea000383ffff */
[----:B------:R-:W-:Y:S05]  /*9bf0*/  BRA `(.L_x_154) ;  /* 0xffffff9000807947 */ /* 0x000fea000383ffff */
.L_x_51:
[----:B------:R-:W-:-:S07]  /*9c00*/  MOV R0, UR5 ;  /* 0x0000000500007c02 */ /* 0x000fce0008000f00 */
.L_x_155:
[----:B-1----:R1:W2:Y:S02]  /*9c10*/  SYNCS.PHASECHK.TRANS64.TRYWAIT P0, [R0+URZ], R3 ;  /* 0x00000003000075a7 */ /* 0x0022a400080011ff */
[----:B--2---:R-:W-:Y:S05]  /*9c20*/  @!P0 NANOSLEEP.SYNCS 0x989680 ;  /* 0x009896800000895d */ /* 0x004fea0003900000 */
[----:B------:R-:W2:Y:S02]  /*9c30*/  @!P0 SYNCS.PHASECHK.TRANS64 P0, [R0+URZ], R3 ;  /* 0x00000003000085a7 */ /* 0x000ea400080010ff */
[----:B--2---:R-:W-:Y:S05]  /*9c40*/  @!P0 BRA `(.L_x_155) ;  /* 0xfffffffc00f08947 */ /* 0x004fea000383ffff */
[----:B------:R-:W-:Y:S05]  /*9c50*/  BRA `(.L_x_156) ;  /* 0xffffff90008c7947 */ /* 0x000fea000383ffff */
.L_x_52:
[----:B------:R-:W-:-:S07]  /*9c60*/  MOV R0, UR5 ;  /* 0x0000000500007c02 */ /* 0x000fce0008000f00 */
.L_x_157:
[----:B-1----:R1:W2:Y:S02]  /*9c70*/  SYNCS.PHASECHK.TRANS64.TRYWAIT P0, [R0+URZ], R3 ;  /* 0x00000003000075a7 */ /* 0x0022a400080011ff */
[----:B--2---:R-:W-:Y:S05]  /*9c80*/  @!P0 NANOSLEEP.SYNCS 0x989680 ;  /* 0x009896800000895d */ /* 0x004fea0003900000 */
[----:B------:R-:W2:Y:S02]  /*9c90*/  @!P0 SYNCS.PHASECHK.TRANS64 P0, [R0+URZ], R3 ;  /* 0x00000003000085a7 */ /* 0x000ea400080010ff */
[----:B--2---:R-:W-:Y:S05]  /*9ca0*/  @!P0 BRA `(.L_x_157) ;  /* 0xfffffffc00f08947 */ /* 0x004fea000383ffff */
[----:B------:R-:W-:Y:S05]  /*9cb0*/  BRA `(.L_x_158) ;  /* 0xffffff9000987947 */ /* 0x000fea000383ffff */
.L_x_53:
[----:B------:R-:W-:-:S07]  /*9cc0*/  MOV R0, UR5 ;  /* 0x0000000500007c02 */ /* 0x000fce0008000f00 */
.L_x_159:
[----:B-1----:R1:W2:Y:S02]  /*9cd0*/  SYNCS.PHASECHK.TRANS64.TRYWAIT P0, [R0+URZ], R3 ;  /* 0x00000003000075a7 */ /* 0x0022a400080011ff */
[----:B--2---:R-:W-:Y:S05]  /*9ce0*/  @!P0 NANOSLEEP.SYNCS 0x989680 ;  /* 0x009896800000895d */ /* 0x004fea0003900000 */
[----:B------:R-:W2:Y:S02]  /*9cf0*/  @!P0 SYNCS.PHASECHK.TRANS64 P0, [R0+URZ], R3 ;  /* 0x00000003000085a7 */ /* 0x000ea400080010ff */
[----:B--2---:R-:W-:Y:S05]  /*9d00*/  @!P0 BRA `(.L_x_159) ;  /* 0xfffffffc00f08947 */ /* 0x004fea000383ffff */
[----:B------:R-:W-:Y:S05]  /*9d10*/  BRA `(.L_x_160) ;  /* 0xffffff9000a47947 */ /* 0x000fea000383ffff */
.L_x_56:
[----:B--2---:R2:W3:Y:S02]  /*9d20*/  SYNCS.PHASECHK.TRANS64.TRYWAIT P0, [R2+URZ+0x1b0], R4 ;  /* 0x0001b004020075a7 */ /* 0x0044e400080011ff */
[----:B---3--:R-:W-:Y:S05]  /*9d30*/  @!P0 NANOSLEEP.SYNCS 0x989680 ;  /* 0x009896800000895d */ /* 0x008fea0003900000 */
[----:B------:R-:W3:Y:S02]  /*9d40*/  @!P0 SYNCS.PHASECHK.TRANS64 P0, [R2+URZ+0x1b0], R4 ;  /* 0x0001b004020085a7 */ /* 0x000ee400080010ff */
[----:B---3--:R-:W-:Y:S05]  /*9d50*/  @!P0 BRA `(.L_x_56) ;  /* 0xfffffffc00f08947 */ /* 0x008fea000383ffff */
[----:B------:R-:W-:Y:S05]  /*9d60*/  BRA `(.L_x_161) ;  /* 0xffffff9400007947 */ /* 0x000fea000383ffff */
.L_x_57:
[----:B------:R-:W-:-:S07]  /*9d70*/  MOV R2, UR4 ;  /* 0x0000000400027c02 */ /* 0x000fce0008000f00 */
.L_x_162:
[----:B--2---:R2:W3:Y:S02]  /*9d80*/  SYNCS.PHASECHK.TRANS64.TRYWAIT P0, [R2+URZ+0x160], R5 ;  /* 0x00016005020075a7 */ /* 0x0044e400080011ff */
[----:B---3--:R-:W-:Y:S05]  /*9d90*/  @!P0 NANOSLEEP.SYNCS 0x989680 ;  /* 0x009896800000895d */ /* 0x008fea0003900000 */
[----:B------:R-:W3:Y:S02]  /*9da0*/  @!P0 SYNCS.PHASECHK.TRANS64 P0, [R2+URZ+0x160], R5 ;  /* 0x00016005020085a7 */ /* 0x000ee400080010ff */
[----:B---3--:R-:W-:Y:S05]  /*9db0*/  @!P0 BRA `(.L_x_162) ;  /* 0xfffffffc00f08947 */ /* 0x008fea000383ffff */
[----:B------:R-:W-:Y:S05]  /*9dc0*/  BRA `(.L_x_163) ;  /* 0xffffff9400107947 */ /* 0x000fea000383ffff */
.L_x_58:
[----:B--2---:R2:W3:Y:S02]  /*9dd0*/  SYNCS.PHASECHK.TRANS64.TRYWAIT P1, [R2+URZ+0x150], R4 ;  /* 0x00015004020075a7 */ /* 0x0044e400080211ff */
[----:B---3--:R-:W-:Y:S05]  /*9de0*/  @!P1 NANOSLEEP.SYNCS 0x989680 ;  /* 0x009896800000995d */ /* 0x008fea0003900000 */
[----:B------:R-:W3:Y:S02]  /*9df0*/  @!P1 SYNCS.PHASECHK.TRANS64 P1, [R2+URZ+0x150], R4 ;  /* 0x00015004020095a7 */ /* 0x000ee400080210ff */
[----:B---3--:R-:W-:Y:S05]  /*9e00*/  @!P1 BRA `(.L_x_58) ;  /* 0xfffffffc00f09947 */ /* 0x008fea000383ffff */
[----:B------:R-:W-:Y:S05]  /*9e10*/  BRA `(.L_x_164) ;  /* 0xffffff9400407947 */ /* 0x000fea000383ffff */
.L_x_61:
[----:B------:R-:W-:-:S07]  /*9e20*/  MOV R0, UR4 ;  /* 0x0000000400007c02 */ /* 0x000fce0008000f00 */
.L_x_165:
[----:B--2---:R2:W3:Y:S02]  /*9e30*/  SYNCS.PHASECHK.TRANS64.TRYWAIT P0, [R0+URZ+0x160], R2 ;  /* 0x00016002000075a7 */ /* 0x0044e400080011ff */
[----:B---3--:R-:W-:Y:S05]  /*9e40*/  @!P0 NANOSLEEP.SYNCS 0x989680 ;  /* 0x009896800000895d */ /* 0x008fea0003900000 */
[----:B------:R-:W3:Y:S02]  /*9e50*/  @!P0 SYNCS.PHASECHK.TRANS64 P0, [R0+URZ+0x160], R2 ;  /* 0x00016002000085a7 */ /* 0x000ee400080010ff */
[----:B---3--:R-:W-:Y:S05]  /*9e60*/  @!P0 BRA `(.L_x_165) ;  /* 0xfffffffc00f08947 */ /* 0x008fea000383ffff */
[----:B------:R-:W-:Y:S05]  /*9e70*/  BRA `(.L_x_60) ;  /* 0xffffff9400947947 */ /* 0x000fea000383ffff */
.L_x_68:
[----:B-1----:R1:W2:Y:S02]  /*9e80*/  SYNCS.PHASECHK.TRANS64.TRYWAIT P1, [R0+URZ+0x150], R2 ;  /* 0x00015002000075a7 */ /* 0x0022a400080211ff */
[----:B--2---:R-:W-:Y:S05]  /*9e90*/  @!P1 NANOSLEEP.SYNCS 0x989680 ;  /* 0x009896800000995d */ /* 0x004fea0003900000 */
[----:B------:R-:W2:Y:S02]  /*9ea0*/  @!P1 SYNCS.PHASECHK.TRANS64 P1, [R0+URZ+0x150], R2 ;  /* 0x00015002000095a7 */ /* 0x000ea400080210ff */
[----:B--2---:R-:W-:Y:S05]  /*9eb0*/  @!P1 BRA `(.L_x_68) ;  /* 0xfffffffc00f09947 */ /* 0x004fea000383ffff */
[----:B------:R-:W-:Y:S05]  /*9ec0*/  BRA `(.L_x_166) ;  /* 0xffffff9800ec7947 */ /* 0x000fea000383ffff */
.L_x_69:
[----:B------:R-:W-:-:S07]  /*9ed0*/  MOV R2, UR18 ;  /* 0x0000001200027c02 */ /* 0x000fce0008000f00 */
.L_x_167:
[----:B-1----:R1:W2:Y:S02]  /*9ee0*/  SYNCS.PHASECHK.TRANS64.TRYWAIT P0, [R2+URZ+0x190], R0 ;  /* 0x00019000020075a7 */ /* 0x0022a400080011ff */
[----:B--2---:R-:W-:Y:S05]  /*9ef0*/  @!P0 NANOSLEEP.SYNCS 0x989680 ;  /* 0x009896800000895d */ /* 0x004fea0003900000 */
[----:B------:R-:W2:Y:S02]  /*9f00*/  @!P0 SYNCS.PHASECHK.TRANS64 P0, [R2+URZ+0x190], R0 ;  /* 0x00019000020085a7 */ /* 0x000ea400080010ff */
[----:B--2---:R-:W-:Y:S05]  /*9f10*/  @!P0 BRA `(.L_x_167) ;  /* 0xfffffffc00f08947 */ /* 0x004fea000383ffff */
[----:B------:R-:W-:Y:S05]  /*9f20*/  BRA `(.L_x_168) ;  /* 0xffffff9c001c7947 */ /* 0x000fea000383ffff */
.L_x_72:
[----:B------:R-:W-:Y:S07]  /*9f30*/  MOV R0, UR7 ;  /* 0x0000000700007c02 */ /* 0x000fee0008000f00 */
.L_x_169:
[----:B-1----:R1:W2:Y:S02]  /*9f40*/  SYNCS.PHASECHK.TRANS64.TRYWAIT P0, [R0+URZ], R2 ;  /* 0x00000002000075a7 */ /* 0x0022a400080011ff */
[----:B--2---:R-:W-:Y:S05]  /*9f50*/  @!P0 NANOSLEEP.SYNCS 0x989680 ;  /* 0x009896800000895d */ /* 0x004fea0003900000 */
[----:B------:R-:W2:Y:S02]  /*9f60*/  @!P0 SYNCS.PHASECHK.TRANS64 P0, [R0+URZ], R2 ;  /* 0x00000002000085a7 */ /* 0x000ea400080010ff */
[----:B--2---:R-:W-:Y:S05]  /*9f70*/  @!P0 BRA `(.L_x_169) ;  /* 0xfffffffc00f08947 */ /* 0x004fea000383ffff */
[----:B------:R-:W-:Y:S05]  /*9f80*/  BRA `(.L_x_71) ;  /* 0xffffff9c00507947 */ /* 0x000fea000383ffff */
.L_x_75:
[----:B------:R-:W-:-:S07]  /*9f90*/  MOV R0, UR4 ;  /* 0x0000000400007c02 */ /* 0x000fce0008000f00 */
.L_x_170:
[----:B--2---:R2:W3:Y:S02]  /*9fa0*/  SYNCS.PHASECHK.TRANS64.TRYWAIT P0, [R0+URZ], R2 ;  /* 0x00000002000075a7 */ /* 0x0044e400080011ff */
[----:B---3--:R-:W-:Y:S05]  /*9fb0*/  @!P0 NANOSLEEP.SYNCS 0x989680 ;  /* 0x009896800000895d */ /* 0x008fea0003900000 */
[----:B------:R-:W3:Y:S02]  /*9fc0*/  @!P0 SYNCS.PHASECHK.TRANS64 P0, [R0+URZ], R2 ;  /* 0x00000002000085a7 */ /* 0x000ee400080010ff */
[----:B---3--:R-:W-:Y:S05]  /*9fd0*/  @!P0 BRA `(.L_x_170) ;  /* 0xfffffffc00f08947 */ /* 0x008fea000383ffff */
[----:B------:R-:W-:Y:S05]  /*9fe0*/  BRA `(.L_x_171) ;  /* 0xffffff9c00f47947 */ /* 0x000fea000383ffff */
.L_x_76:
[----:B------:R-:W-:-:S07]  /*9ff0*/  MOV R0, UR5 ;  /* 0x0000000500007c02 */ /* 0x000fce0008000f00 */
.L_x_172:
[----:B-1----:R1:W2:Y:S02]  /*a000*/  SYNCS.PHASECHK.TRANS64.TRYWAIT P0, [R0+URZ], R3 ;  /* 0x00000003000075a7 */ /* 0x0022a400080011ff */
[----:B--2---:R-:W-:Y:S05]  /*a010*/  @!P0 NANOSLEEP.SYNCS 0x989680 ;  /* 0x009896800000895d */ /* 0x004fea0003900000 */
[----:B------:R-:W2:Y:S02]  /*a020*/  @!P0 SYNCS.PHASECHK.TRANS64 P0, [R0+URZ], R3 ;  /* 0x00000003000085a7 */ /* 0x000ea400080010ff */
[----:B--2---:R-:W-:Y:S05]  /*a030*/  @!P0 BRA `(.L_x_172) ;  /* 0xfffffffc00f08947 */ /* 0x004fea000383ffff */
[----:B------:R-:W-:Y:S05]  /*a040*/  BRA `(.L_x_173) ;  /* 0xffffffa000007947 */ /* 0x000fea000383ffff */
.L_x_77:
[----:B------:R-:W-:-:S07]  /*a050*/  MOV R0, UR5 ;  /* 0x0000000500007c02 */ /* 0x000fce0008000f00 */
.L_x_174:
[----:B-1----:R1:W2:Y:S02]  /*a060*/  SYNCS.PHASECHK.TRANS64.TRYWAIT P0, [R0+URZ], R3 ;  /* 0x00000003000075a7 */ /* 0x0022a400080011ff */
[----:B--2---:R-:W-:Y:S05]  /*a070*/  @!P0 NANOSLEEP.SYNCS 0x989680 ;  /* 0x009896800000895d */ /* 0x004fea0003900000 */
[----:B------:R-:W2:Y:S02]  /*a080*/  @!P0 SYNCS.PHASECHK.TRANS64 P0, [R0+URZ], R3 ;  /* 0x00000003000085a7 */ /* 0x000ea400080010ff */
[----:B--2---:R-:W-:Y:S05]  /*a090*/  @!P0 BRA `(.L_x_174) ;  /* 0xfffffffc00f08947 */ /* 0x004fea000383ffff */
[----:B------:R-:W-:Y:S05]  /*a0a0*/  BRA `(.L_x_175) ;  /* 0xffffffa0000c7947 */ /* 0x000fea000383ffff */
.L_x_78:
[----:B-1----:R-:W-:-:S07]  /*a0b0*/  MOV R0, UR4 ;  /* 0x0000000400007c02 */ /* 0x002fce0008000f00 */
.L_x_176:
[----:B-1----:R1:W2:Y:S02]  /*a0c0*/  SYNCS.PHASECHK.TRANS64.TRYWAIT P0, [R0+URZ], R2 ;  /* 0x00000002000075a7 */ /* 0x0022a400080011ff */
[----:B--2---:R-:W-:Y:S05]  /*a0d0*/  @!P0 NANOSLEEP.SYNCS 0x989680 ;  /* 0x009896800000895d */ /* 0x004fea0003900000 */
[----:B------:R-:W2:Y:S02]  /*a0e0*/  @!P0 SYNCS.PHASECHK.TRANS64 P0, [R0+URZ], R2 ;  /* 0x00000002000085a7 */ /* 0x000ea400080010ff */
[----:B--2---:R-:W-:Y:S05]  /*a0f0*/  @!P0 BRA `(.L_x_176) ;  /* 0xfffffffc00f08947 */ /* 0x004fea000383ffff */
[----:B------:R-:W-:Y:S05]  /*a100*/  BRA `(.L_x_177) ;  /* 0xffffffa000187947 */ /* 0x000fea000383ffff */
.L_x_83:
[----:B--2---:R2:W4:Y:S02]  /*a110*/  SYNCS.PHASECHK.TRANS64.TRYWAIT P0, [R3+URZ+0x150], R0 ;  /* 0x00015000030075a7 */ /* 0x00452400080011ff */
[----:B----4-:R-:W-:Y:S05]  /*a120*/  @!P0 NANOSLEEP.SYNCS 0x989680 ;  /* 0x009896800000895d */ /* 0x010fea0003900000 */
[----:B------:R-:W4:Y:S02]  /*a130*/  @!P0 SYNCS.PHASECHK.TRANS64 P0, [R3+URZ+0x150], R0 ;  /* 0x00015000030085a7 */ /* 0x000f2400080010ff */
[----:B----4-:R-:W-:Y:S05]  /*a140*/  @!P0 BRA `(.L_x_83) ;  /* 0xfffffffc00f08947 */ /* 0x010fea000383ffff */
[----:B------:R-:W-:Y:S05]  /*a150*/  BRA `(.L_x_178) ;  /* 0xffffffa400387947 */ /* 0x000fea000383ffff */
.L_x_86:
[----:B-1----:R-:W-:Y:S07]  /*a160*/  MOV R0, UR6 ;  /* 0x0000000600007c02 */ /* 0x002fee0008000f00 */
.L_x_179:
[----:B-1----:R1:W2:Y:S02]  /*a170*/  SYNCS.PHASECHK.TRANS64.TRYWAIT P1, [R0+URZ+0x148], R2 ;  /* 0x00014802000075a7 */ /* 0x0022a400080211ff */
[----:B--2---:R-:W-:Y:S05]  /*a180*/  @!P1 NANOSLEEP.SYNCS 0x989680 ;  /* 0x009896800000995d */ /* 0x004fea0003900000 */
[----:B------:R-:W2:Y:S02]  /*a190*/  @!P1 SYNCS.PHASECHK.TRANS64 P1, [R0+URZ+0x148], R2 ;  /* 0x00014802000095a7 */ /* 0x000ea400080210ff */
[----:B--2---:R-:W-:Y:S05]  /*a1a0*/  @!P1 BRA `(.L_x_179) ;  /* 0xfffffffc00f09947 */ /* 0x004fea000383ffff */
[----:B------:R-:W-:Y:S05]  /*a1b0*/  BRA `(.L_x_85) ;  /* 0xffffffa800a87947 */ /* 0x000fea000383ffff */
.L_x_89:
[----:B------:R-:W-:Y:S07]  /*a1c0*/  MOV R2, UR5 ;  /* 0x0000000500027c02 */ /* 0x000fee0008000f00 */
.L_x_180:
[----:B-1----:R1:W2:Y:S02]  /*a1d0*/  SYNCS.PHASECHK.TRANS64.TRYWAIT P2, [R2+URZ+0x130], R0 ;  /* 0x00013000020075a7 */ /* 0x0022a400080411ff */
[----:B--2---:R-:W-:Y:S05]  /*a1e0*/  @!P2 NANOSLEEP.SYNCS 0x989680 ;  /* 0x009896800000a95d */ /* 0x004fea0003900000 */
[----:B------:R-:W2:Y:S02]  /*a1f0*/  @!P2 SYNCS.PHASECHK.TRANS64 P2, [R2+URZ+0x130], R0 ;  /* 0x000130000200a5a7 */ /* 0x000ea400080410ff */
[----:B--2---:R-:W-:Y:S05]  /*a200*/  @!P2 BRA `(.L_x_180) ;  /* 0xfffffffc00f0a947 */ /* 0x004fea000383ffff */
[----:B------:R-:W-:Y:S05]  /*a210*/  BRA `(.L_x_181) ;  /* 0xffffffac00047947 */ /* 0x000fea000383ffff */
.L_x_91:
[----:B------:R-:W-:-:S07]  /*a220*/  MOV R0, UR4 ;  /* 0x0000000400007c02 */ /* 0x000fce0008000f00 */
.L_x_182:
[----:B-1----:R1:W4:Y:S02]  /*a230*/  SYNCS.PHASECHK.TRANS64.TRYWAIT P0, [R0+URZ], R2 ;  /* 0x00000002000075a7 */ /* 0x00232400080011ff */
[----:B----4-:R-:W-:Y:S05]  /*a240*/  @!P0 NANOSLEEP.SYNCS 0x989680 ;  /* 0x009896800000895d */ /* 0x010fea0003900000 */
[----:B------:R-:W4:Y:S02]  /*a250*/  @!P0 SYNCS.PHASECHK.TRANS64 P0, [R0+URZ], R2 ;  /* 0x00000002000085a7 */ /* 0x000f2400080010ff */
[----:B----4-:R-:W-:Y:S05]  /*a260*/  @!P0 BRA `(.L_x_182) ;  /* 0xfffffffc00f08947 */ /* 0x010fea000383ffff */
[----:B------:R-:W-:Y:S05]  /*a270*/  BRA `(.L_x_183) ;  /* 0xffffffac00fc7947 */ /* 0x000fea000383ffff */
.L_x_93:
[----:B------:R-:W-:Y:S07]  /*a280*/  MOV R0, UR4 ;  /* 0x0000000400007c02 */ /* 0x000fee0008000f00 */
.L_x_184:
[----:B--2---:R2:W3:Y:S02]  /*a290*/  SYNCS.PHASECHK.TRANS64.TRYWAIT P0, [R0+URZ+0x150], R3 ;  /* 0x00015003000075a7 */ /* 0x0044e400080011ff */
[----:B---3--:R-:W-:Y:S05]  /*a2a0*/  @!P0 NANOSLEEP.SYNCS 0x989680 ;  /* 0x009896800000895d */ /* 0x008fea0003900000 */
[----:B------:R-:W3:Y:S02]  /*a2b0*/  @!P0 SYNCS.PHASECHK.TRANS64 P0, [R0+URZ+0x150], R3 ;  /* 0x00015003000085a7 */ /* 0x000ee400080010ff */
[----:B---3--:R-:W-:Y:S05]  /*a2c0*/  @!P0 BRA `(.L_x_184) ;  /* 0xfffffffc00f08947 */ /* 0x008fea000383ffff */
[----:B------:R-:W-:Y:S05]  /*a2d0*/  BRA `(.L_x_185) ;  /* 0xffffffb000a07947 */ /* 0x000fea000383ffff */
.L_x_103:
[----:B-1----:R1:W2:Y:S02]  /*a2e0*/  SYNCS.PHASECHK.TRANS64.TRYWAIT P1, [R3+URZ+0x120], R4 ;  /* 0x00012004030075a7 */ /* 0x0022a400080211ff */
[----:B--2---:R-:W-:Y:S05]  /*a2f0*/  @!P1 NANOSLEEP.SYNCS 0x989680 ;  /* 0x009896800000995d */ /* 0x004fea0003900000 */
[----:B------:R-:W2:Y:S02]  /*a300*/  @!P1 SYNCS.PHASECHK.TRANS64 P1, [R3+URZ+0x120], R4 ;  /* 0x00012004030095a7 */ /* 0x000ea400080210ff */
[----:B--2---:R-:W-:Y:S05]  /*a310*/  @!P1 BRA `(.L_x_103) ;  /* 0xfffffffc00f09947 */ /* 0x004fea000383ffff */
[----:B------:R-:W-:Y:S05]  /*a320*/  BRA `(.L_x_102) ;  /* 0xffffffc000847947 */ /* 0x000fea000383ffff */
.L_x_105:
[----:B---3--:R3:W4:Y:S02]  /*a330*/  SYNCS.PHASECHK.TRANS64.TRYWAIT P0, [R0+URZ+0x170], R5 ;  /* 0x00017005000075a7 */ /* 0x00872400080011ff */
[----:B----4-:R-:W-:Y:S05]  /*a340*/  @!P0 NANOSLEEP.SYNCS 0x989680 ;  /* 0x009896800000895d */ /* 0x010fea0003900000 */
[----:B------:R-:W4:Y:S02]  /*a350*/  @!P0 SYNCS.PHASECHK.TRANS64 P0, [R0+URZ+0x170], R5 ;  /* 0x00017005000085a7 */ /* 0x000f2400080010ff */
[----:B----4-:R-:W-:Y:S05]  /*a360*/  @!P0 BRA `(.L_x_105) ;  /* 0xfffffffc00f08947 */ /* 0x010fea000383ffff */
[----:B------:R-:W-:Y:S05]  /*a370*/  BRA `(.L_x_104) ;  /* 0xffffffc400507947 */ /* 0x000fea000383ffff */
        .weak           $__internal_0_$__cuda_sm10x_tcgen05_guardrail_trap_col_being_dealloced_not_returned_by_alloc
        .type           $__internal_0_$__cuda_sm10x_tcgen05_guardrail_trap_col_being_dealloced_not_returned_by_alloc,@function
        .size           $__internal_0_$__cuda_sm10x_tcgen05_guardrail_trap_col_being_dealloced_not_returned_by_alloc,($__internal_1_$__cuda_sm10x_tcgen05_guardrail_trap_phase_invalid_during_alloc - $__internal_0_$__cuda_sm10x_tcgen05_guardrail_trap_col_being_dealloced_not_returned_by_alloc)
$__internal_0_$__cuda_sm10x_tcgen05_guardrail_trap_col_being_dealloced_not_returned_by_alloc:
[----:B------:R-:W-:Y:S05]  /*a380*/  BPT.TRAP 0x1 ;  /* 0x000000040000795c */ /* 0x000fea0000300000 */
[----:B------:R-:W-:-:S04]  /*a390*/  HFMA2 R3, -RZ, RZ, 0, 0 ;  /* 0x00000000ff037431 */ /* 0x000fc800000001ff */
[----:B------:R-:W-:Y:S05]  /*a3a0*/  RET.REL.NODEC R2 `(_ZN7cutlass13device_kernelINS_4gemm6kernel13GemmUniversalIN4cute5tupleIJiiiiEEENS1_10collective13CollectiveMmaINS1_35MainloopSm100TmaUmmaWarpSpecializedILi18ELi2ELi4ENS5_IJNS4_1CILi1EEESB_SB_EEEEENS5_IJNSA_ILi64EEENSA_ILi224EEENSA_ILi16EEEEEENS_10bfloat16_tENS5_IJlSB_lEEESI_SJ_NS4_8TiledMMAINS4_8MMA_AtomIJNS4_20SM100_MMA_F16BF16_SSISI_SI_fLi64ELi224ELNS4_4UMMA5MajorE0ELSO_0ELNSN_7ScaleInE0ELSP_0EEEEEENS4_6LayoutISC_NS5_IJNSA_ILi0EEEST_ST_EEEEENS5_IJNS4_10UnderscoreESW_SW_EEEEENS4_13SM90_TMA_LOADENS4_14ComposedLayoutINS4_7SwizzleILi1ELi4ELi3EEENS4_18smem_ptr_flag_bitsILi16EEENSS_INS5_IJNSA_ILi8EEESG_EEENS5_IJSG_SB_EEEEEEEvNS4_8identityESZ_S19_vS1A_EENS_8epilogue10collective18CollectiveEpilogueINS1C_23Sm100TmaWarpSpecializedILi2ELi1ELi112ELb1ELb0EEEJSH_NS5_IJNSS_ISE_SB_EENSS_ISF_SB_EEEEESI_SJ_SI_SJ_NS1C_6fusion15FusionCallbacksIS1G_NS1K_17LinearCombinationISI_fSI_fLNS_15FloatRoundStyleE2EEESH_S1J_JEEENS4_5SM1004TMEM4LOAD26SM100_TMEM_LOAD_16dp256b4xESZ_NS10_INS11_ILi2ELi4ELi3EEES14_NSS_INS5_IJS15_NSA_ILi32EEEEEENS5_IJS1V_SB_EEEEEEENS4_17SM75_U32x4_LDSM_NENS4_14SM90_TMA_STOREES1Z_NS4_17SM90_U32x4_STSM_NENS4_39AutoVectorizingCopyWithAssumedAlignmentILi128EEEEEEvvEEEEvNT_6ParamsE) ;  /* 0xffffff5c02147950 */ /* 0x000fea0003c3ffff */
        .weak           $__internal_1_$__cuda_sm10x_tcgen05_guardrail_trap_phase_invalid_during_alloc
        .type           $__internal_1_$__cuda_sm10x_tcgen05_guardrail_trap_phase_invalid_during_alloc,@function
        .size           $__internal_1_$__cuda_sm10x_tcgen05_guardrail_trap_phase_invalid_during_alloc,($__internal_2_$__cuda_sm10x_tcgen05_guardrail_trap_unallocated_columns_being_dealloced - $__internal_1_$__cuda_sm10x_tcgen05_guardrail_trap_phase_invalid_during_alloc)
$__internal_1_$__cuda_sm10x_tcgen05_guardrail_trap_phase_invalid_during_alloc:
[----:B------:R-:W-:Y:S05]  /*a3b0*/  BPT.TRAP 0x1 ;  /* 0x000000040000795c */ /* 0x000fea0000300000 */
[----:B------:R-:W-:-:S04]  /*a3c0*/  MOV R3, 0x0 ;  /* 0x0000000000037802 */ /* 0x000fc80000000f00 */
[----:B------:R-:W-:Y:S05]  /*a3d0*/  RET.REL.NODEC R2 `(_ZN7cutlass13device_kernelINS_4gemm6kernel13GemmUniversalIN4cute5tupleIJiiiiEEENS1_10collective13CollectiveMmaINS1_35MainloopSm100TmaUmmaWarpSpecializedILi18ELi2ELi4ENS5_IJNS4_1CILi1EEESB_SB_EEEEENS5_IJNSA_ILi64EEENSA_ILi224EEENSA_ILi16EEEEEENS_10bfloat16_tENS5_IJlSB_lEEESI_SJ_NS4_8TiledMMAINS4_8MMA_AtomIJNS4_20SM100_MMA_F16BF16_SSISI_SI_fLi64ELi224ELNS4_4UMMA5MajorE0ELSO_0ELNSN_7ScaleInE0ELSP_0EEEEEENS4_6LayoutISC_NS5_IJNSA_ILi0EEEST_ST_EEEEENS5_IJNS4_10UnderscoreESW_SW_EEEEENS4_13SM90_TMA_LOADENS4_14ComposedLayoutINS4_7SwizzleILi1ELi4ELi3EEENS4_18smem_ptr_flag_bitsILi16EEENSS_INS5_IJNSA_ILi8EEESG_EEENS5_IJSG_SB_EEEEEEEvNS4_8identityESZ_S19_vS1A_EENS_8epilogue10collective18CollectiveEpilogueINS1C_23Sm100TmaWarpSpecializedILi2ELi1ELi112ELb1ELb0EEEJSH_NS5_IJNSS_ISE_SB_EENSS_ISF_SB_EEEEESI_SJ_SI_SJ_NS1C_6fusion15FusionCallbacksIS1G_NS1K_17LinearCombinationISI_fSI_fLNS_15FloatRoundStyleE2EEESH_S1J_JEEENS4_5SM1004TMEM4LOAD26SM100_TMEM_LOAD_16dp256b4xESZ_NS10_INS11_ILi2ELi4ELi3EEES14_NSS_INS5_IJS15_NSA_ILi32EEEEEENS5_IJS1V_SB_EEEEEEENS4_17SM75_U32x4_LDSM_NENS4_14SM90_TMA_STOREES1Z_NS4_17SM90_U32x4_STSM_NENS4_39AutoVectorizingCopyWithAssumedAlignmentILi128EEEEEEvvEEEEvNT_6ParamsE) ;  /* 0xffffff5c02087950 */ /* 0x000fea0003c3ffff */
        .weak           $__internal_2_$__cuda_sm10x_tcgen05_guardrail_trap_unallocated_columns_being_dealloced
        .type           $__internal_2_$__cuda_sm10x_tcgen05_guardrail_trap_unallocated_columns_being_dealloced,@function
        .size           $__internal_2_$__cuda_sm10x_tcgen05_guardrail_trap_unallocated_columns_being_dealloced,(.L_x_187 - $__internal_2_$__cuda_sm10x_tcgen05_guardrail_trap_unallocated_columns_being_dealloced)
$__internal_2_$__cuda_sm10x_tcgen05_guardrail_trap_unallocated_columns_being_dealloced:
[----:B------:R-:W-:Y:S05]  /*a3e0*/  BPT.TRAP 0x1 ;  /* 0x000000040000795c */ /* 0x000fea0000300000 */
[----:B------:R-:W-:-:S04]  /*a3f0*/  HFMA2 R3, -RZ, RZ, 0, 0 ;  /* 0x00000000ff037431 */ /* 0x000fc800000001ff */
[----:B------:R-:W-:Y:S05]  /*a400*/  RET.REL.NODEC R2 `(_ZN7cutlass13device_kernelINS_4gemm6kernel13GemmUniversalIN4cute5tupleIJiiiiEEENS1_10collective13CollectiveMmaINS1_35MainloopSm100TmaUmmaWarpSpecializedILi18ELi2ELi4ENS5_IJNS4_1CILi1EEESB_SB_EEEEENS5_IJNSA_ILi64EEENSA_ILi224EEENSA_ILi16EEEEEENS_10bfloat16_tENS5_IJlSB_lEEESI_SJ_NS4_8TiledMMAINS4_8MMA_AtomIJNS4_20SM100_MMA_F16BF16_SSISI_SI_fLi64ELi224ELNS4_4UMMA5MajorE0ELSO_0ELNSN_7ScaleInE0ELSP_0EEEEEENS4_6LayoutISC_NS5_IJNSA_ILi0EEEST_ST_EEEEENS5_IJNS4_10UnderscoreESW_SW_EEEEENS4_13SM90_TMA_LOADENS4_14ComposedLayoutINS4_7SwizzleILi1ELi4ELi3EEENS4_18smem_ptr_flag_bitsILi16EEENSS_INS5_IJNSA_ILi8EEESG_EEENS5_IJSG_SB_EEEEEEEvNS4_8identityESZ_S19_vS1A_EENS_8epilogue10collective18CollectiveEpilogueINS1C_23Sm100TmaWarpSpecializedILi2ELi1ELi112ELb1ELb0EEEJSH_NS5_IJNSS_ISE_SB_EENSS_ISF_SB_EEEEESI_SJ_SI_SJ_NS1C_6fusion15FusionCallbacksIS1G_NS1K_17LinearCombinationISI_fSI_fLNS_15FloatRoundStyleE2EEESH_S1J_JEEENS4_5SM1004TMEM4LOAD26SM100_TMEM_LOAD_16dp256b4xESZ_NS10_INS11_ILi2ELi4ELi3EEES14_NSS_INS5_IJS15_NSA_ILi32EEEEEENS5_IJS1V_SB_EEEEEEENS4_17SM75_U32x4_LDSM_NENS4_14SM90_TMA_STOREES1Z_NS4_17SM90_U32x4_STSM_NENS4_39AutoVectorizingCopyWithAssumedAlignmentILi128EEEEEEvvEEEEvNT_6ParamsE) ;  /* 0xffffff5802fc7950 */ /* 0x000fea0003c3ffff */
.L_x_186:
[----:B------:R-:W-:-:S00]  /*a410*/  BRA `(.L_x_186) ;  /* 0xfffffffc00fc7947 */ /* 0x000fc0000383ffff */
[----:B------:R-:W-:-:S00]  /*a420*/  NOP ;  /* 0x0000000000007918 */ /* 0x000fc00000000000 */
        /* <DEDUP_REMOVED lines=13> */
.L_x_187:


//--------------------- .nv.global.init           --------------------------
	.section	.nv.global.init,"aw",@progbits
.nv.global.init:
	.type		$str$27,@object
	.size		$str$27,($str$28 - $str$27)
$str$27:
        /*0000*/ 	.byte	0x28, 0x61, 0x64, 0x64, 0x72, 0x65, 0x73, 0x73, 0x20, 0x26, 0x20, 0x6d, 0x61, 0x73, 0x6b, 0x29
        /*0010*/ 	.byte	0x20, 0x3d, 0x3d, 0x20, 0x30, 0x00
	.type		$str$28,@object
	.size		$str$28,($str$26 - $str$28)
$str$28:
        /*0016*/ 	.byte	0x2f, 0x74, 0x6d, 0x70, 0x2f, 0x63, 0x75, 0x74, 0x6c, 0x61, 0x73, 0x73, 0x5f, 0x73, 0x77, 0x65
        /*0026*/ 	.byte	0x65, 0x70, 0x5f, 0x73, 0x72, 0x63, 0x2f, 0x69, 0x6e, 0x63, 0x6c, 0x75, 0x64, 0x65, 0x2f, 0x63
        /*0036*/ 	.byte	0x75, 0x74, 0x65, 0x2f, 0x70, 0x6f, 0x69, 0x6e, 0x74, 0x65, 0x72, 0x5f, 0x66, 0x6c, 0x61, 0x67
        /*0046*/ 	.byte	0x67, 0x65, 0x64, 0x2e, 0x68, 0x70, 0x70, 0x00
	.type		$str$26,@object
	.size		$str$26,($str$25 - $str$26)
$str$26:
        /*004e*/ 	.byte	0x2f, 0x74, 0x6d, 0x70, 0x2f, 0x63, 0x75, 0x74, 0x6c, 0x61, 0x73, 0x73, 0x5f, 0x73, 0x77, 0x65
        /*005e*/ 	.byte	0x65, 0x70, 0x5f, 0x73, 0x72, 0x63, 0x2f, 0x69, 0x6e, 0x63, 0x6c, 0x75, 0x64, 0x65, 0x2f, 0x63
        /*006e*/ 	.byte	0x75, 0x74, 0x65, 0x2f, 0x61, 0x74, 0x6f, 0x6d, 0x2f, 0x63, 0x6f, 0x70, 0x79, 0x5f, 0x74, 0x72
        /*007e*/ 	.byte	0x61, 0x69, 0x74, 0x73, 0x5f, 0x73, 0x6d, 0x31, 0x30, 0x30, 0x2e, 0x68, 0x70, 0x70, 0x00
	.type		$str$25,@object
	.size		$str$25,(__unnamed_1 - $str$25)
$str$25:
        /*008d*/ 	.byte	0x28, 0x28, 0x75, 0x69, 0x6e, 0x74, 0x33, 0x32, 0x5f, 0x74, 0x28, 0x74, 0x68, 0x72, 0x65, 0x61
        /*009d*/ 	.byte	0x64, 0x49, 0x64, 0x78, 0x2e, 0x78, 0x29, 0x20, 0x2f, 0x20, 0x33, 0x32, 0x29, 0x20, 0x25, 0x20
        /*00ad*/ 	.byte	0x34, 0x29, 0x20, 0x3d, 0x3d, 0x20, 0x28, 0x28, 0x28, 0x74, 0x6d, 0x65, 0x6d, 0x5f, 0x61, 0x64
        /*00bd*/ 	.byte	0x64, 0x72, 0x20, 0x3e, 0x3e, 0x20, 0x31, 0x36, 0x29, 0x20, 0x2f, 0x20, 0x33, 0x32, 0x29, 0x20
        /*00cd*/ 	.byte	0x25, 0x20, 0x34, 0x29, 0x00
	.type		__unnamed_1,@object
	.size		__unnamed_1,(__unnamed_2 - __unnamed_1)
__unnamed_1:
        /*00d2*/ 	.byte	0x61, 0x75, 0x74, 0x6f, 0x20, 0x63, 0x75, 0x74, 0x65, 0x3a, 0x3a, 0x61, 0x73, 0x5f, 0x70, 0x6f
        /* <DEDUP_REMOVED lines=24> */
        /*0262*/ 	.byte	0x43, 0x3c, 0x31, 0x34, 0x33, 0x33, 0x36, 0x3e, 0x3e, 0x3e, 0x3e, 0x5d, 0x00
	.type		__unnamed_2,@object
	.size		__unnamed_2,(.L_2 - __unnamed_2)
__unnamed_2:
        /* <DEDUP_REMOVED lines=45> */
        /*053f*/ 	.byte	0x3e, 0x3e, 0x3e, 0x5d, 0x00
.L_2:


//--------------------- .nv.shared._ZN7cutlass13device_kernelINS_4gemm6kernel13GemmUniversalIN4cute5tupleIJiiiiEEENS1_10collective13CollectiveMmaINS1_35MainloopSm100TmaUmmaWarpSpecializedILi18ELi2ELi4ENS5_IJNS4_1CILi1EEESB_SB_EEEEENS5_IJNSA_ILi64EEENSA_ILi224EEENSA_ILi16EEEEEENS_10bfloat16_tENS5_IJlSB_lEEESI_SJ_NS4_8TiledMMAINS4_8MMA_AtomIJNS4_20SM100_MMA_F16BF16_SSISI_SI_fLi64ELi224ELNS4_4UMMA5MajorE0ELSO_0ELNSN_7ScaleInE0ELSP_0EEEEEENS4_6LayoutISC_NS5_IJNSA_ILi0EEEST_ST_EEEEENS5_IJNS4_10UnderscoreESW_SW_EEEEENS4_13SM90_TMA_LOADENS4_14ComposedLayoutINS4_7SwizzleILi1ELi4ELi3EEENS4_18smem_ptr_flag_bitsILi16EEENSS_INS5_IJNSA_ILi8EEESG_EEENS5_IJSG_SB_EEEEEEEvNS4_8identityESZ_S19_vS1A_EENS_8epilogue10collective18CollectiveEpilogueINS1C_23Sm100TmaWarpSpecializedILi2ELi1ELi112ELb1ELb0EEEJSH_NS5_IJNSS_ISE_SB_EENSS_ISF_SB_EEEEESI_SJ_SI_SJ_NS1C_6fusion15FusionCallbacksIS1G_NS1K_17LinearCombinationISI_fSI_fLNS_15FloatRoundStyleE2EEESH_S1J_JEEENS4_5SM1004TMEM4LOAD26SM100_TMEM_LOAD_16dp256b4xESZ_NS10_INS11_ILi2ELi4ELi3EEES14_NSS_INS5_IJS15_NSA_ILi32EEEEEENS5_IJS1V_SB_EEEEEEENS4_17SM75_U32x4_LDSM_NENS4_14SM90_TMA_STOREES1Z_NS4_17SM90_U32x4_STSM_NENS4_39AutoVectorizingCopyWithAssumedAlignmentILi128EEEEEEvvEEEEvNT_6ParamsE --------------------------
	.section	.nv.shared._ZN7cutlass13device_kernelINS_4gemm6kernel13GemmUniversalIN4cute5tupleIJiiiiEEENS1_10collective13CollectiveMmaINS1_35MainloopSm100TmaUmmaWarpSpecializedILi18ELi2ELi4ENS5_IJNS4_1CILi1EEESB_SB_EEEEENS5_IJNSA_ILi64EEENSA_ILi224EEENSA_ILi16EEEEEENS_10bfloat16_tENS5_IJlSB_lEEESI_SJ_NS4_8TiledMMAINS4_8MMA_AtomIJNS4_20SM100_MMA_F16BF16_SSISI_SI_fLi64ELi224ELNS4_4UMMA5MajorE0ELSO_0ELNSN_7ScaleInE0ELSP_0EEEEEENS4_6LayoutISC_NS5_IJNSA_ILi0EEEST_ST_EEEEENS5_IJNS4_10UnderscoreESW_SW_EEEEENS4_13SM90_TMA_LOADENS4_14ComposedLayoutINS4_7SwizzleILi1ELi4ELi3EEENS4_18smem_ptr_flag_bitsILi16EEENSS_INS5_IJNSA_ILi8EEESG_EEENS5_IJSG_SB_EEEEEEEvNS4_8identityESZ_S19_vS1A_EENS_8epilogue10collective18CollectiveEpilogueINS1C_23Sm100TmaWarpSpecializedILi2ELi1ELi112ELb1ELb0EEEJSH_NS5_IJNSS_ISE_SB_EENSS_ISF_SB_EEEEESI_SJ_SI_SJ_NS1C_6fusion15FusionCallbacksIS1G_NS1K_17LinearCombinationISI_fSI_fLNS_15FloatRoundStyleE2EEESH_S1J_JEEENS4_5SM1004TMEM4LOAD26SM100_TMEM_LOAD_16dp256b4xESZ_NS10_INS11_ILi2ELi4ELi3EEES14_NSS_INS5_IJS15_NSA_ILi32EEEEEENS5_IJS1V_SB_EEEEEEENS4_17SM75_U32x4_LDSM_NENS4_14SM90_TMA_STOREES1Z_NS4_17SM90_U32x4_STSM_NENS4_39AutoVectorizingCopyWithAssumedAlignmentILi128EEEEEEvvEEEEvNT_6ParamsE,"aw",@nobits
	.sectionflags	@""
	.align	16
	.zero		1024


//--------------------- .nv.shared.reserved.0     --------------------------
	.section	.nv.shared.reserved.0,"aw",@nobits
	.weak		__nv_reservedSMEM_offset_0_alias
	.size		__nv_reservedSMEM_offset_0_alias, 0, 64
	.other		__nv_reservedSMEM_offset_0_alias,@"STO_CUDA_RESERVED_SHARED STV_DEFAULT"
__nv_reservedSMEM_offset_0_alias:
	.zero		0
.nv.shared.reserved.0:
	.zero		64
	.weak		__nv_reservedSMEM_tcgen05_partition
	.type		__nv_reservedSMEM_tcgen05_partition,@object
	.size		__nv_reservedSMEM_tcgen05_partition,(.L_0 - __nv_reservedSMEM_tcgen05_partition)
__nv_reservedSMEM_tcgen05_partition:
	.zero		32
.L_0:


//--------------------- .nv.global                --------------------------
	.section	.nv.global,"aw",@nobits
.nv.global:
	.type		_ZN40_INTERNAL_e514cfc1_4_k_cu_b4780179_124734cute1_E,@object
	.size		_ZN40_INTERNAL_e514cfc1_4_k_cu_b4780179_124734cute1_E,(_ZN40_INTERNAL_e514cfc1_4_k_cu_b4780179_124734cuda3std3__45__cpo6cbeginE - _ZN40_INTERNAL_e514cfc1_4_k_cu_b4780179_124734cute1_E)
_ZN40_INTERNAL_e514cfc1_4_k_cu_b4780179_124734cute1_E:
	.zero		1
	.type		_ZN40_INTERNAL_e514cfc1_4_k_cu_b4780179_124734cuda3std3__45__cpo6cbeginE,@object
	.size		_ZN40_INTERNAL_e514cfc1_4_k_cu_b4780179_124734cuda3std3__45__cpo6cbeginE,(_ZN40_INTERNAL_e514cfc1_4_k_cu_b4780179_124734cuda3std3__48in_placeE - _ZN40_INTERNAL_e514cfc1_4_k_cu_b4780179_124734cuda3std3__45__cpo6cbeginE)
_ZN40_INTERNAL_e514cfc1_4_k_cu_b4780179_124734cuda3std3__45__cpo6cbeginE:
	.zero		1
	.type		_ZN40_INTERNAL_e514cfc1_4_k_cu_b4780179_124734cuda3std3__48in_placeE,@object
	.size		_ZN40_INTERNAL_e514cfc1_4_k_cu_b4780179_124734cuda3std3__48in_placeE,(_ZN40_INTERNAL_e514cfc1_4_k_cu_b4780179_124734cuda3std6ranges3__45__cpo9iter_moveE - _ZN40_INTERNAL_e514cfc1_4_k_cu_b4780179_124734cuda3std3__48in_placeE)
_ZN40_INTERNAL_e514cfc1_4_k_cu_b4780179_124734cuda3std3__48in_placeE:
	.zero		1
	.type		_ZN40_INTERNAL_e514cfc1_4_k_cu_b4780179_124734cuda3std6ranges3__45__cpo9iter_moveE,@object
	.size		_ZN40_INTERNAL_e514cfc1_4_k_cu_b4780179_124734cuda3std6ranges3__45__cpo9iter_moveE,(_ZN40_INTERNAL_e514cfc1_4_k_cu_b4780179_124734cuda3std3__45__cpo5beginE - _ZN40_INTERNAL_e514cfc1_4_k_cu_b4780179_124734cuda3std6ranges3__45__cpo9iter_moveE)
_ZN40_INTERNAL_e514cfc1_4_k_cu_b4780179_124734cuda3std6ranges3__45__cpo9iter_moveE:
	.zero		1
	.type		_ZN40_INTERNAL_e514cfc1_4_k_cu_b4780179_124734cuda3std3__45__cpo5beginE,@object
	.size		_ZN40_INTERNAL_e514cfc1_4_k_cu_b4780179_124734cuda3std3__45__cpo5beginE,(_ZN40_INTERNAL_e514cfc1_4_k_cu_b4780179_124734cuda3std3__442_GLOBAL__N__e514cfc1_4_k_cu_b4780179_124736ignoreE - _ZN40_INTERNAL_e514cfc1_4_k_cu_b4780179_124734cuda3std3__45__cpo5beginE)
_ZN40_INTERNAL_e514cfc1_4_k_cu_b4780179_124734cuda3std3__45__cpo5beginE:
	.zero		1
	.type		_ZN40_INTERNAL_e514cfc1_4_k_cu_b4780179_124734cuda3std3__442_GLOBAL__N__e514cfc1_4_k_cu_b4780179_124736ignoreE,@object
	.size		_ZN40_INTERNAL_e514cfc1_4_k_cu_b4780179_124734cuda3std3__442_GLOBAL__N__e514cfc1_4_k_cu_b4780179_124736ignoreE,(_ZN40_INTERNAL_e514cfc1_4_k_cu_b4780179_124734cute7productE - _ZN40_INTERNAL_e514cfc1_4_k_cu_b4780179_124734cuda3std3__442_GLOBAL__N__e514cfc1_4_k_cu_b4780179_124736ignoreE)
_ZN40_INTERNAL_e514cfc1_4_k_cu_b4780179_124734cuda3std3__442_GLOBAL__N__e514cfc1_4_k_cu_b4780179_124736ignoreE:
	.zero		1
	.type		_ZN40_INTERNAL_e514cfc1_4_k_cu_b4780179_124734cute7productE,@object
	.size		_ZN40_INTERNAL_e514cfc1_4_k_cu_b4780179_124734cute7productE,(_ZN40_INTERNAL_e514cfc1_4_k_cu_b4780179_124734cuda3std3__45__cpo3endE - _ZN40_INTERNAL_e514cfc1_4_k_cu_b4780179_124734cute7productE)
_ZN40_INTERNAL_e514cfc1_4_k_cu_b4780179_124734cute7productE:
	.zero		1
	.type		_ZN40_INTERNAL_e514cfc1_4_k_cu_b4780179_124734cuda3std3__45__cpo3endE,@object
	.size		_ZN40_INTERNAL_e514cfc1_4_k_cu_b4780179_124734cuda3std3__45__cpo3endE,(_ZN40_INTERNAL_e514cfc1_4_k_cu_b4780179_124734cuda3std3__419piecewise_constructE - _ZN40_INTERNAL_e514cfc1_4_k_cu_b4780179_124734cuda3std3__45__cpo3endE)
_ZN40_INTERNAL_e514cfc1_4_k_cu_b4780179_124734cuda3std3__45__cpo3endE:
	.zero		1
	.type		_ZN40_INTERNAL_e514cfc1_4_k_cu_b4780179_124734cuda3std3__419piecewise_constructE,@object
	.size		_ZN40_INTERNAL_e514cfc1_4_k_cu_b4780179_124734cuda3std3__419piecewise_constructE,(_ZN40_INTERNAL_e514cfc1_4_k_cu_b4780179_124734cuda3std3__45__cpo4cendE - _ZN40_INTERNAL_e514cfc1_4_k_cu_b4780179_124734cuda3std3__419piecewise_constructE)
_ZN40_INTERNAL_e514cfc1_4_k_cu_b4780179_124734cuda3std3__419piecewise_constructE:
	.zero		1
	.type		_ZN40_INTERNAL_e514cfc1_4_k_cu_b4780179_124734cuda3std3__45__cpo4cendE,@object
	.size		_ZN40_INTERNAL_e514cfc1_4_k_cu_b4780179_124734cuda3std3__45__cpo4cendE,(_ZN40_INTERNAL_e514cfc1_4_k_cu_b4780179_124734cuda3std6ranges3__45__cpo4swapE - _ZN40_INTERNAL_e514cfc1_4_k_cu_b4780179_124734cuda3std3__45__cpo4cendE)
_ZN40_INTERNAL_e514cfc1_4_k_cu_b4780179_124734cuda3std3__45__cpo4cendE:
	.zero		1
	.type		_ZN40_INTERNAL_e514cfc1_4_k_cu_b4780179_124734cuda3std6ranges3__45__cpo4swapE,@object
	.size		_ZN40_INTERNAL_e514cfc1_4_k_cu_b4780179_124734cuda3std6ranges3__45__cpo4swapE,(.L_10 - _ZN40_INTERNAL_e514cfc1_4_k_cu_b4780179_124734cuda3std6ranges3__45__cpo4swapE)
_ZN40_INTERNAL_e514cfc1_4_k_cu_b4780179_124734cuda3std6ranges3__45__cpo4swapE:
	.zero		1
.L_10:


//--------------------- .nv.constant0._ZN7cutlass13device_kernelINS_4gemm6kernel13GemmUniversalIN4cute5tupleIJiiiiEEENS1_10collective13CollectiveMmaINS1_35MainloopSm100TmaUmmaWarpSpecializedILi18ELi2ELi4ENS5_IJNS4_1CILi1EEESB_SB_EEEEENS5_IJNSA_ILi64EEENSA_ILi224EEENSA_ILi16EEEEEENS_10bfloat16_tENS5_IJlSB_lEEESI_SJ_NS4_8TiledMMAINS4_8MMA_AtomIJNS4_20SM100_MMA_F16BF16_SSISI_SI_fLi64ELi224ELNS4_4UMMA5MajorE0ELSO_0ELNSN_7ScaleInE0ELSP_0EEEEEENS4_6LayoutISC_NS5_IJNSA_ILi0EEEST_ST_EEEEENS5_IJNS4_10UnderscoreESW_SW_EEEEENS4_13SM90_TMA_LOADENS4_14ComposedLayoutINS4_7SwizzleILi1ELi4ELi3EEENS4_18smem_ptr_flag_bitsILi16EEENSS_INS5_IJNSA_ILi8EEESG_EEENS5_IJSG_SB_EEEEEEEvNS4_8identityESZ_S19_vS1A_EENS_8epilogue10collective18CollectiveEpilogueINS1C_23Sm100TmaWarpSpecializedILi2ELi1ELi112ELb1ELb0EEEJSH_NS5_IJNSS_ISE_SB_EENSS_ISF_SB_EEEEESI_SJ_SI_SJ_NS1C_6fusion15FusionCallbacksIS1G_NS1K_17LinearCombinationISI_fSI_fLNS_15FloatRoundStyleE2EEESH_S1J_JEEENS4_5SM1004TMEM4LOAD26SM100_TMEM_LOAD_16dp256b4xESZ_NS10_INS11_ILi2ELi4ELi3EEES14_NSS_INS5_IJS15_NSA_ILi32EEEEEENS5_IJS1V_SB_EEEEEEENS4_17SM75_U32x4_LDSM_NENS4_14SM90_TMA_STOREES1Z_NS4_17SM90_U32x4_STSM_NENS4_39AutoVectorizingCopyWithAssumedAlignmentILi128EEEEEEvvEEEEvNT_6ParamsE --------------------------
	.section	.nv.constant0._ZN7cutlass13device_kernelINS_4gemm6kernel13GemmUniversalIN4cute5tupleIJiiiiEEENS1_10collective13CollectiveMmaINS1_35MainloopSm100TmaUmmaWarpSpecializedILi18ELi2ELi4ENS5_IJNS4_1CILi1EEESB_SB_EEEEENS5_IJNSA_ILi64EEENSA_ILi224EEENSA_ILi16EEEEEENS_10bfloat16_tENS5_IJlSB_lEEESI_SJ_NS4_8TiledMMAINS4_8MMA_AtomIJNS4_20SM100_MMA_F16BF16_SSISI_SI_fLi64ELi224ELNS4_4UMMA5MajorE0ELSO_0ELNSN_7ScaleInE0ELSP_0EEEEEENS4_6LayoutISC_NS5_IJNSA_ILi0EEEST_ST_EEEEENS5_IJNS4_10UnderscoreESW_SW_EEEEENS4_13SM90_TMA_LOADENS4_14ComposedLayoutINS4_7SwizzleILi1ELi4ELi3EEENS4_18smem_ptr_flag_bitsILi16EEENSS_INS5_IJNSA_ILi8EEESG_EEENS5_IJSG_SB_EEEEEEEvNS4_8identityESZ_S19_vS1A_EENS_8epilogue10collective18CollectiveEpilogueINS1C_23Sm100TmaWarpSpecializedILi2ELi1ELi112ELb1ELb0EEEJSH_NS5_IJNSS_ISE_SB_EENSS_ISF_SB_EEEEESI_SJ_SI_SJ_NS1C_6fusion15FusionCallbacksIS1G_NS1K_17LinearCombinationISI_fSI_fLNS_15FloatRoundStyleE2EEESH_S1J_JEEENS4_5SM1004TMEM4LOAD26SM100_TMEM_LOAD_16dp256b4xESZ_NS10_INS11_ILi2ELi4ELi3EEES14_NSS_INS5_IJS15_NSA_ILi32EEEEEENS5_IJS1V_SB_EEEEEEENS4_17SM75_U32x4_LDSM_NENS4_14SM90_TMA_STOREES1Z_NS4_17SM90_U32x4_STSM_NENS4_39AutoVectorizingCopyWithAssumedAlignmentILi128EEEEEEvvEEEEvNT_6ParamsE,"a",@progbits
	.sectionflags	@""
	.align	4
.nv.constant0._ZN7cutlass13device_kernelINS_4gemm6kernel13GemmUniversalIN4cute5tupleIJiiiiEEENS1_10collective13CollectiveMmaINS1_35MainloopSm100TmaUmmaWarpSpecializedILi18ELi2ELi4ENS5_IJNS4_1CILi1EEESB_SB_EEEEENS5_IJNSA_ILi64EEENSA_ILi224EEENSA_ILi16EEEEEENS_10bfloat16_tENS5_IJlSB_lEEESI_SJ_NS4_8TiledMMAINS4_8MMA_AtomIJNS4_20SM100_MMA_F16BF16_SSISI_SI_fLi64ELi224ELNS4_4UMMA5MajorE0ELSO_0ELNSN_7ScaleInE0ELSP_0EEEEEENS4_6LayoutISC_NS5_IJNSA_ILi0EEEST_ST_EEEEENS5_IJNS4_10UnderscoreESW_SW_EEEEENS4_13SM90_TMA_LOADENS4_14ComposedLayoutINS4_7SwizzleILi1ELi4ELi3EEENS4_18smem_ptr_flag_bitsILi16EEENSS_INS5_IJNSA_ILi8EEESG_EEENS5_IJSG_SB_EEEEEEEvNS4_8identityESZ_S19_vS1A_EENS_8epilogue10collective18CollectiveEpilogueINS1C_23Sm100TmaWarpSpecializedILi2ELi1ELi112ELb1ELb0EEEJSH_NS5_IJNSS_ISE_SB_EENSS_ISF_SB_EEEEESI_SJ_SI_SJ_NS1C_6fusion15FusionCallbacksIS1G_NS1K_17LinearCombinationISI_fSI_fLNS_15FloatRoundStyleE2EEESH_S1J_JEEENS4_5SM1004TMEM4LOAD26SM100_TMEM_LOAD_16dp256b4xESZ_NS10_INS11_ILi2ELi4ELi3EEES14_NSS_INS5_IJS15_NSA_ILi32EEEEEENS5_IJS1V_SB_EEEEEEENS4_17SM75_U32x4_LDSM_NENS4_14SM90_TMA_STOREES1Z_NS4_17SM90_U32x4_STSM_NENS4_39AutoVectorizingCopyWithAssumedAlignmentILi128EEEEEEvvEEEEvNT_6ParamsE:
	.zero		2944


//--------------------- SYMBOLS --------------------------

	.type		.nv.reservedSmem.offset0,@object
	.size		.nv.reservedSmem.offset0,0x4
	.type		.nv.reservedSmem.cap,@object
	.size		.nv.reservedSmem.cap,0x4
	.type		__assertfail,@function
